//
// Generated by NVIDIA NVVM Compiler
//
// Compiler Build ID: CL-36424714
// Cuda compilation tools, release 13.0, V13.0.88
// Based on NVVM 20.0.0
//

.version 9.0
.target sm_100
.address_size 64

	// .globl	_Z10naiveSgemmPfS_S_iii
// _ZZ11shared_gemmPfS_S_iiiE3s_a has been demoted
// _ZZ11shared_gemmPfS_S_iiiE3s_b has been demoted
// _ZZ8sgemm_V3PfS_S_iiiE3s_a has been demoted
// _ZZ8sgemm_V3PfS_S_iiiE3s_b has been demoted

.visible .entry _Z10naiveSgemmPfS_S_iii(
	.param .u64 .ptr .align 1 _Z10naiveSgemmPfS_S_iii_param_0,
	.param .u64 .ptr .align 1 _Z10naiveSgemmPfS_S_iii_param_1,
	.param .u64 .ptr .align 1 _Z10naiveSgemmPfS_S_iii_param_2,
	.param .u32 _Z10naiveSgemmPfS_S_iii_param_3,
	.param .u32 _Z10naiveSgemmPfS_S_iii_param_4,
	.param .u32 _Z10naiveSgemmPfS_S_iii_param_5
)
{
	.reg .pred 	%p<13>;
	.reg .b32 	%r<41>;
	.reg .b32 	%f<68>;
	.reg .b64 	%rd<53>;

	ld.param.u64 	%rd7, [_Z10naiveSgemmPfS_S_iii_param_0];
	ld.param.u64 	%rd8, [_Z10naiveSgemmPfS_S_iii_param_1];
	ld.param.u64 	%rd6, [_Z10naiveSgemmPfS_S_iii_param_2];
	ld.param.u32 	%r20, [_Z10naiveSgemmPfS_S_iii_param_3];
	ld.param.u32 	%r18, [_Z10naiveSgemmPfS_S_iii_param_4];
	ld.param.u32 	%r19, [_Z10naiveSgemmPfS_S_iii_param_5];
	cvta.to.global.u64 	%rd1, %rd8;
	cvta.to.global.u64 	%rd2, %rd7;
	mov.u32 	%r21, %ctaid.x;
	mov.u32 	%r22, %ntid.x;
	mov.u32 	%r23, %tid.x;
	mad.lo.s32 	%r1, %r21, %r22, %r23;
	mov.u32 	%r24, %ctaid.y;
	mov.u32 	%r25, %ntid.y;
	mov.u32 	%r26, %tid.y;
	mad.lo.s32 	%r2, %r24, %r25, %r26;
	setp.ge.s32 	%p1, %r2, %r20;
	setp.ge.s32 	%p2, %r1, %r18;
	or.pred  	%p3, %p1, %p2;
	@%p3 bra 	$L__BB0_14;
	setp.lt.s32 	%p4, %r19, 1;
	mov.f32 	%f67, 0f00000000;
	@%p4 bra 	$L__BB0_13;
	mul.lo.s32 	%r3, %r19, %r2;
	and.b32  	%r4, %r19, 7;
	setp.lt.u32 	%p5, %r19, 8;
	mov.f32 	%f67, 0f00000000;
	mov.b32 	%r39, 0;
	@%p5 bra 	$L__BB0_5;
	and.b32  	%r39, %r19, 2147483640;
	neg.s32 	%r37, %r39;
	shl.b32 	%r7, %r18, 3;
	mul.wide.u32 	%rd9, %r3, 4;
	add.s64 	%rd10, %rd9, %rd2;
	add.s64 	%rd52, %rd10, 16;
	mov.f32 	%f67, 0f00000000;
	mul.wide.s32 	%rd13, %r18, 4;
	mov.u32 	%r36, %r1;
$L__BB0_4:
	.pragma "nounroll";
	ld.global.nc.f32 	%f17, [%rd52+-16];
	mul.wide.s32 	%rd11, %r36, 4;
	add.s64 	%rd12, %rd1, %rd11;
	ld.global.nc.f32 	%f18, [%rd12];
	fma.rn.f32 	%f19, %f17, %f18, %f67;
	ld.global.nc.f32 	%f20, [%rd52+-12];
	add.s64 	%rd14, %rd12, %rd13;
	ld.global.nc.f32 	%f21, [%rd14];
	fma.rn.f32 	%f22, %f20, %f21, %f19;
	ld.global.nc.f32 	%f23, [%rd52+-8];
	add.s64 	%rd15, %rd14, %rd13;
	ld.global.nc.f32 	%f24, [%rd15];
	fma.rn.f32 	%f25, %f23, %f24, %f22;
	ld.global.nc.f32 	%f26, [%rd52+-4];
	add.s64 	%rd16, %rd15, %rd13;
	ld.global.nc.f32 	%f27, [%rd16];
	fma.rn.f32 	%f28, %f26, %f27, %f25;
	ld.global.nc.f32 	%f29, [%rd52];
	add.s64 	%rd17, %rd16, %rd13;
	ld.global.nc.f32 	%f30, [%rd17];
	fma.rn.f32 	%f31, %f29, %f30, %f28;
	ld.global.nc.f32 	%f32, [%rd52+4];
	add.s64 	%rd18, %rd17, %rd13;
	ld.global.nc.f32 	%f33, [%rd18];
	fma.rn.f32 	%f34, %f32, %f33, %f31;
	ld.global.nc.f32 	%f35, [%rd52+8];
	add.s64 	%rd19, %rd18, %rd13;
	ld.global.nc.f32 	%f36, [%rd19];
	fma.rn.f32 	%f37, %f35, %f36, %f34;
	ld.global.nc.f32 	%f38, [%rd52+12];
	add.s64 	%rd20, %rd19, %rd13;
	ld.global.nc.f32 	%f39, [%rd20];
	fma.rn.f32 	%f67, %f38, %f39, %f37;
	add.s32 	%r37, %r37, 8;
	add.s32 	%r36, %r36, %r7;
	add.s64 	%rd52, %rd52, 32;
	setp.ne.s32 	%p6, %r37, 0;
	@%p6 bra 	$L__BB0_4;
$L__BB0_5:
	setp.eq.s32 	%p7, %r4, 0;
	@%p7 bra 	$L__BB0_13;
	and.b32  	%r13, %r19, 3;
	setp.lt.u32 	%p8, %r4, 4;
	@%p8 bra 	$L__BB0_8;
	add.s32 	%r28, %r39, %r3;
	mul.wide.u32 	%rd21, %r28, 4;
	add.s64 	%rd22, %rd2, %rd21;
	ld.global.nc.f32 	%f41, [%rd22];
	mad.lo.s32 	%r29, %r39, %r18, %r1;
	mul.wide.s32 	%rd23, %r29, 4;
	add.s64 	%rd24, %rd1, %rd23;
	ld.global.nc.f32 	%f42, [%rd24];
	fma.rn.f32 	%f43, %f41, %f42, %f67;
	cvt.u64.u32 	%rd25, %r3;
	cvt.u64.u32 	%rd26, %r39;
	add.s64 	%rd27, %rd26, %rd25;
	shl.b64 	%rd28, %rd27, 2;
	add.s64 	%rd29, %rd2, %rd28;
	ld.global.nc.f32 	%f44, [%rd29+4];
	mul.wide.s32 	%rd30, %r18, 4;
	add.s64 	%rd31, %rd24, %rd30;
	ld.global.nc.f32 	%f45, [%rd31];
	fma.rn.f32 	%f46, %f44, %f45, %f43;
	ld.global.nc.f32 	%f47, [%rd29+8];
	add.s64 	%rd32, %rd31, %rd30;
	ld.global.nc.f32 	%f48, [%rd32];
	fma.rn.f32 	%f49, %f47, %f48, %f46;
	ld.global.nc.f32 	%f50, [%rd29+12];
	add.s64 	%rd33, %rd32, %rd30;
	ld.global.nc.f32 	%f51, [%rd33];
	fma.rn.f32 	%f67, %f50, %f51, %f49;
	add.s32 	%r39, %r39, 4;
$L__BB0_8:
	setp.eq.s32 	%p9, %r13, 0;
	@%p9 bra 	$L__BB0_13;
	setp.eq.s32 	%p10, %r13, 1;
	@%p10 bra 	$L__BB0_11;
	add.s32 	%r30, %r39, %r3;
	mul.wide.u32 	%rd34, %r30, 4;
	add.s64 	%rd35, %rd2, %rd34;
	ld.global.nc.f32 	%f53, [%rd35];
	mad.lo.s32 	%r31, %r39, %r18, %r1;
	mul.wide.s32 	%rd36, %r31, 4;
	add.s64 	%rd37, %rd1, %rd36;
	ld.global.nc.f32 	%f54, [%rd37];
	fma.rn.f32 	%f55, %f53, %f54, %f67;
	cvt.u64.u32 	%rd38, %r3;
	cvt.u64.u32 	%rd39, %r39;
	add.s64 	%rd40, %rd39, %rd38;
	shl.b64 	%rd41, %rd40, 2;
	add.s64 	%rd42, %rd2, %rd41;
	ld.global.nc.f32 	%f56, [%rd42+4];
	mul.wide.s32 	%rd43, %r18, 4;
	add.s64 	%rd44, %rd37, %rd43;
	ld.global.nc.f32 	%f57, [%rd44];
	fma.rn.f32 	%f67, %f56, %f57, %f55;
	add.s32 	%r39, %r39, 2;
$L__BB0_11:
	and.b32  	%r32, %r19, 1;
	setp.eq.b32 	%p11, %r32, 1;
	not.pred 	%p12, %p11;
	@%p12 bra 	$L__BB0_13;
	add.s32 	%r33, %r39, %r3;
	mul.wide.u32 	%rd45, %r33, 4;
	add.s64 	%rd46, %rd2, %rd45;
	ld.global.nc.f32 	%f58, [%rd46];
	mad.lo.s32 	%r34, %r39, %r18, %r1;
	mul.wide.s32 	%rd47, %r34, 4;
	add.s64 	%rd48, %rd1, %rd47;
	ld.global.nc.f32 	%f59, [%rd48];
	fma.rn.f32 	%f67, %f58, %f59, %f67;
$L__BB0_13:
	mad.lo.s32 	%r35, %r18, %r2, %r1;
	cvta.to.global.u64 	%rd49, %rd6;
	mul.wide.s32 	%rd50, %r35, 4;
	add.s64 	%rd51, %rd49, %rd50;
	st.global.f32 	[%rd51], %f67;
$L__BB0_14:
	ret;

}
	// .globl	_Z11shared_gemmPfS_S_iii
.visible .entry _Z11shared_gemmPfS_S_iii(
	.param .u64 .ptr .align 1 _Z11shared_gemmPfS_S_iii_param_0,
	.param .u64 .ptr .align 1 _Z11shared_gemmPfS_S_iii_param_1,
	.param .u64 .ptr .align 1 _Z11shared_gemmPfS_S_iii_param_2,
	.param .u32 _Z11shared_gemmPfS_S_iii_param_3,
	.param .u32 _Z11shared_gemmPfS_S_iii_param_4,
	.param .u32 _Z11shared_gemmPfS_S_iii_param_5
)
{
	.reg .pred 	%p<3>;
	.reg .b32 	%r<66>;
	.reg .b32 	%f<907>;
	.reg .b64 	%rd<24>;
	// demoted variable
	.shared .align 4 .b8 _ZZ11shared_gemmPfS_S_iiiE3s_a[4096];
	// demoted variable
	.shared .align 4 .b8 _ZZ11shared_gemmPfS_S_iiiE3s_b[4096];
	ld.param.u32 	%r17, [_Z11shared_gemmPfS_S_iii_param_5];
	mov.u32 	%r18, %ctaid.x;
	mov.u32 	%r19, %ctaid.y;
	mov.u32 	%r1, %tid.x;
	mov.u32 	%r2, %tid.y;
	shl.b32 	%r3, %r19, 7;
	shl.b32 	%r4, %r18, 7;
	setp.lt.s32 	%p1, %r17, 1;
	mov.f32 	%f843, 0f00000000;
	mov.f32 	%f844, %f843;
	mov.f32 	%f845, %f843;
	mov.f32 	%f846, %f843;
	mov.f32 	%f847, %f843;
	mov.f32 	%f848, %f843;
	mov.f32 	%f849, %f843;
	mov.f32 	%f850, %f843;
	mov.f32 	%f851, %f843;
	mov.f32 	%f852, %f843;
	mov.f32 	%f853, %f843;
	mov.f32 	%f854, %f843;
	mov.f32 	%f855, %f843;
	mov.f32 	%f856, %f843;
	mov.f32 	%f857, %f843;
	mov.f32 	%f858, %f843;
	mov.f32 	%f859, %f843;
	mov.f32 	%f860, %f843;
	mov.f32 	%f861, %f843;
	mov.f32 	%f862, %f843;
	mov.f32 	%f863, %f843;
	mov.f32 	%f864, %f843;
	mov.f32 	%f865, %f843;
	mov.f32 	%f866, %f843;
	mov.f32 	%f867, %f843;
	mov.f32 	%f868, %f843;
	mov.f32 	%f869, %f843;
	mov.f32 	%f870, %f843;
	mov.f32 	%f871, %f843;
	mov.f32 	%f872, %f843;
	mov.f32 	%f873, %f843;
	mov.f32 	%f874, %f843;
	mov.f32 	%f875, %f843;
	mov.f32 	%f876, %f843;
	mov.f32 	%f877, %f843;
	mov.f32 	%f878, %f843;
	mov.f32 	%f879, %f843;
	mov.f32 	%f880, %f843;
	mov.f32 	%f881, %f843;
	mov.f32 	%f882, %f843;
	mov.f32 	%f883, %f843;
	mov.f32 	%f884, %f843;
	mov.f32 	%f885, %f843;
	mov.f32 	%f886, %f843;
	mov.f32 	%f887, %f843;
	mov.f32 	%f888, %f843;
	mov.f32 	%f889, %f843;
	mov.f32 	%f890, %f843;
	mov.f32 	%f891, %f843;
	mov.f32 	%f892, %f843;
	mov.f32 	%f893, %f843;
	mov.f32 	%f894, %f843;
	mov.f32 	%f895, %f843;
	mov.f32 	%f896, %f843;
	mov.f32 	%f897, %f843;
	mov.f32 	%f898, %f843;
	mov.f32 	%f899, %f843;
	mov.f32 	%f900, %f843;
	mov.f32 	%f901, %f843;
	mov.f32 	%f902, %f843;
	mov.f32 	%f903, %f843;
	mov.f32 	%f904, %f843;
	mov.f32 	%f905, %f843;
	mov.f32 	%f906, %f843;
	@%p1 bra 	$L__BB1_3;
	ld.param.u32 	%r60, [_Z11shared_gemmPfS_S_iii_param_4];
	mov.u32 	%r20, %ntid.x;
	mad.lo.s32 	%r21, %r2, %r20, %r1;
	shr.u32 	%r22, %r21, 1;
	shl.b32 	%r23, %r21, 2;
	shr.u32 	%r24, %r21, 5;
	and.b32  	%r25, %r23, 124;
	add.s32 	%r26, %r17, 7;
	shr.u32 	%r27, %r26, 3;
	and.b32  	%r28, %r23, 4;
	add.s32 	%r29, %r3, %r22;
	shl.b32 	%r30, %r22, 5;
	mov.u32 	%r31, _ZZ11shared_gemmPfS_S_iiiE3s_a;
	add.s32 	%r32, %r31, %r30;
	shl.b32 	%r33, %r21, 4;
	and.b32  	%r34, %r33, 16;
	add.s32 	%r5, %r32, %r34;
	shl.b32 	%r35, %r24, 9;
	mov.u32 	%r36, _ZZ11shared_gemmPfS_S_iiiE3s_b;
	add.s32 	%r37, %r36, %r35;
	and.b32  	%r38, %r33, 496;
	add.s32 	%r6, %r37, %r38;
	neg.s32 	%r65, %r27;
	mad.lo.s32 	%r64, %r17, %r29, %r28;
	mad.lo.s32 	%r39, %r60, %r24, %r4;
	add.s32 	%r63, %r39, %r25;
	mov.f32 	%f843, 0f00000000;
$L__BB1_2:
	ld.param.u32 	%r61, [_Z11shared_gemmPfS_S_iii_param_4];
	ld.param.u64 	%rd22, [_Z11shared_gemmPfS_S_iii_param_1];
	ld.param.u64 	%rd21, [_Z11shared_gemmPfS_S_iii_param_0];
	mul.wide.s32 	%rd4, %r64, 4;
	cvta.to.global.u64 	%rd5, %rd21;
	add.s64 	%rd6, %rd5, %rd4;
	ld.global.nc.v4.f32 	{%f195, %f196, %f197, %f198}, [%rd6];
	st.shared.v4.f32 	[%r5], {%f195, %f196, %f197, %f198};
	cvta.to.global.u64 	%rd7, %rd22;
	mul.wide.s32 	%rd8, %r63, 4;
	add.s64 	%rd9, %rd7, %rd8;
	ld.global.nc.v4.f32 	{%f199, %f200, %f201, %f202}, [%rd9];
	st.shared.v4.f32 	[%r6], {%f199, %f200, %f201, %f202};
	bar.sync 	0;
	mov.u32 	%r40, %tid.y;
	shl.b32 	%r41, %r40, 8;
	mov.u32 	%r42, _ZZ11shared_gemmPfS_S_iiiE3s_a;
	add.s32 	%r43, %r42, %r41;
	ld.shared.f32 	%f203, [%r43];
	mov.u32 	%r44, %tid.x;
	shl.b32 	%r45, %r44, 5;
	mov.u32 	%r46, _ZZ11shared_gemmPfS_S_iiiE3s_b;
	add.s32 	%r47, %r46, %r45;
	ld.shared.f32 	%f204, [%r47];
	fma.rn.f32 	%f205, %f203, %f204, %f906;
	ld.shared.f32 	%f206, [%r47+4];
	fma.rn.f32 	%f207, %f203, %f206, %f905;
	ld.shared.f32 	%f208, [%r47+8];
	fma.rn.f32 	%f209, %f203, %f208, %f904;
	ld.shared.f32 	%f210, [%r47+12];
	fma.rn.f32 	%f211, %f203, %f210, %f903;
	ld.shared.f32 	%f212, [%r47+16];
	fma.rn.f32 	%f213, %f203, %f212, %f902;
	ld.shared.f32 	%f214, [%r47+20];
	fma.rn.f32 	%f215, %f203, %f214, %f901;
	ld.shared.f32 	%f216, [%r47+24];
	fma.rn.f32 	%f217, %f203, %f216, %f900;
	ld.shared.f32 	%f218, [%r47+28];
	fma.rn.f32 	%f219, %f203, %f218, %f899;
	ld.shared.f32 	%f220, [%r43+32];
	fma.rn.f32 	%f221, %f220, %f204, %f898;
	fma.rn.f32 	%f222, %f220, %f206, %f897;
	fma.rn.f32 	%f223, %f220, %f208, %f896;
	fma.rn.f32 	%f224, %f220, %f210, %f895;
	fma.rn.f32 	%f225, %f220, %f212, %f894;
	fma.rn.f32 	%f226, %f220, %f214, %f893;
	fma.rn.f32 	%f227, %f220, %f216, %f892;
	fma.rn.f32 	%f228, %f220, %f218, %f891;
	ld.shared.f32 	%f229, [%r43+64];
	fma.rn.f32 	%f230, %f229, %f204, %f890;
	fma.rn.f32 	%f231, %f229, %f206, %f889;
	fma.rn.f32 	%f232, %f229, %f208, %f888;
	fma.rn.f32 	%f233, %f229, %f210, %f887;
	fma.rn.f32 	%f234, %f229, %f212, %f886;
	fma.rn.f32 	%f235, %f229, %f214, %f885;
	fma.rn.f32 	%f236, %f229, %f216, %f884;
	fma.rn.f32 	%f237, %f229, %f218, %f883;
	ld.shared.f32 	%f238, [%r43+96];
	fma.rn.f32 	%f239, %f238, %f204, %f882;
	fma.rn.f32 	%f240, %f238, %f206, %f881;
	fma.rn.f32 	%f241, %f238, %f208, %f880;
	fma.rn.f32 	%f242, %f238, %f210, %f879;
	fma.rn.f32 	%f243, %f238, %f212, %f878;
	fma.rn.f32 	%f244, %f238, %f214, %f877;
	fma.rn.f32 	%f245, %f238, %f216, %f876;
	fma.rn.f32 	%f246, %f238, %f218, %f875;
	ld.shared.f32 	%f247, [%r43+128];
	fma.rn.f32 	%f248, %f247, %f204, %f874;
	fma.rn.f32 	%f249, %f247, %f206, %f873;
	fma.rn.f32 	%f250, %f247, %f208, %f872;
	fma.rn.f32 	%f251, %f247, %f210, %f871;
	fma.rn.f32 	%f252, %f247, %f212, %f870;
	fma.rn.f32 	%f253, %f247, %f214, %f869;
	fma.rn.f32 	%f254, %f247, %f216, %f868;
	fma.rn.f32 	%f255, %f247, %f218, %f867;
	ld.shared.f32 	%f256, [%r43+160];
	fma.rn.f32 	%f257, %f256, %f204, %f866;
	fma.rn.f32 	%f258, %f256, %f206, %f865;
	fma.rn.f32 	%f259, %f256, %f208, %f864;
	fma.rn.f32 	%f260, %f256, %f210, %f863;
	fma.rn.f32 	%f261, %f256, %f212, %f862;
	fma.rn.f32 	%f262, %f256, %f214, %f861;
	fma.rn.f32 	%f263, %f256, %f216, %f860;
	fma.rn.f32 	%f264, %f256, %f218, %f859;
	ld.shared.f32 	%f265, [%r43+192];
	fma.rn.f32 	%f266, %f265, %f204, %f858;
	fma.rn.f32 	%f267, %f265, %f206, %f857;
	fma.rn.f32 	%f268, %f265, %f208, %f856;
	fma.rn.f32 	%f269, %f265, %f210, %f855;
	fma.rn.f32 	%f270, %f265, %f212, %f854;
	fma.rn.f32 	%f271, %f265, %f214, %f853;
	fma.rn.f32 	%f272, %f265, %f216, %f852;
	fma.rn.f32 	%f273, %f265, %f218, %f851;
	ld.shared.f32 	%f274, [%r43+224];
	fma.rn.f32 	%f275, %f274, %f204, %f850;
	fma.rn.f32 	%f276, %f274, %f206, %f849;
	fma.rn.f32 	%f277, %f274, %f208, %f848;
	fma.rn.f32 	%f278, %f274, %f210, %f847;
	fma.rn.f32 	%f279, %f274, %f212, %f846;
	fma.rn.f32 	%f280, %f274, %f214, %f845;
	fma.rn.f32 	%f281, %f274, %f216, %f844;
	fma.rn.f32 	%f282, %f274, %f218, %f843;
	ld.shared.f32 	%f283, [%r43+4];
	ld.shared.f32 	%f284, [%r47+512];
	fma.rn.f32 	%f285, %f283, %f284, %f205;
	ld.shared.f32 	%f286, [%r47+516];
	fma.rn.f32 	%f287, %f283, %f286, %f207;
	ld.shared.f32 	%f288, [%r47+520];
	fma.rn.f32 	%f289, %f283, %f288, %f209;
	ld.shared.f32 	%f290, [%r47+524];
	fma.rn.f32 	%f291, %f283, %f290, %f211;
	ld.shared.f32 	%f292, [%r47+528];
	fma.rn.f32 	%f293, %f283, %f292, %f213;
	ld.shared.f32 	%f294, [%r47+532];
	fma.rn.f32 	%f295, %f283, %f294, %f215;
	ld.shared.f32 	%f296, [%r47+536];
	fma.rn.f32 	%f297, %f283, %f296, %f217;
	ld.shared.f32 	%f298, [%r47+540];
	fma.rn.f32 	%f299, %f283, %f298, %f219;
	ld.shared.f32 	%f300, [%r43+36];
	fma.rn.f32 	%f301, %f300, %f284, %f221;
	fma.rn.f32 	%f302, %f300, %f286, %f222;
	fma.rn.f32 	%f303, %f300, %f288, %f223;
	fma.rn.f32 	%f304, %f300, %f290, %f224;
	fma.rn.f32 	%f305, %f300, %f292, %f225;
	fma.rn.f32 	%f306, %f300, %f294, %f226;
	fma.rn.f32 	%f307, %f300, %f296, %f227;
	fma.rn.f32 	%f308, %f300, %f298, %f228;
	ld.shared.f32 	%f309, [%r43+68];
	fma.rn.f32 	%f310, %f309, %f284, %f230;
	fma.rn.f32 	%f311, %f309, %f286, %f231;
	fma.rn.f32 	%f312, %f309, %f288, %f232;
	fma.rn.f32 	%f313, %f309, %f290, %f233;
	fma.rn.f32 	%f314, %f309, %f292, %f234;
	fma.rn.f32 	%f315, %f309, %f294, %f235;
	fma.rn.f32 	%f316, %f309, %f296, %f236;
	fma.rn.f32 	%f317, %f309, %f298, %f237;
	ld.shared.f32 	%f318, [%r43+100];
	fma.rn.f32 	%f319, %f318, %f284, %f239;
	fma.rn.f32 	%f320, %f318, %f286, %f240;
	fma.rn.f32 	%f321, %f318, %f288, %f241;
	fma.rn.f32 	%f322, %f318, %f290, %f242;
	fma.rn.f32 	%f323, %f318, %f292, %f243;
	fma.rn.f32 	%f324, %f318, %f294, %f244;
	fma.rn.f32 	%f325, %f318, %f296, %f245;
	fma.rn.f32 	%f326, %f318, %f298, %f246;
	ld.shared.f32 	%f327, [%r43+132];
	fma.rn.f32 	%f328, %f327, %f284, %f248;
	fma.rn.f32 	%f329, %f327, %f286, %f249;
	fma.rn.f32 	%f330, %f327, %f288, %f250;
	fma.rn.f32 	%f331, %f327, %f290, %f251;
	fma.rn.f32 	%f332, %f327, %f292, %f252;
	fma.rn.f32 	%f333, %f327, %f294, %f253;
	fma.rn.f32 	%f334, %f327, %f296, %f254;
	fma.rn.f32 	%f335, %f327, %f298, %f255;
	ld.shared.f32 	%f336, [%r43+164];
	fma.rn.f32 	%f337, %f336, %f284, %f257;
	fma.rn.f32 	%f338, %f336, %f286, %f258;
	fma.rn.f32 	%f339, %f336, %f288, %f259;
	fma.rn.f32 	%f340, %f336, %f290, %f260;
	fma.rn.f32 	%f341, %f336, %f292, %f261;
	fma.rn.f32 	%f342, %f336, %f294, %f262;
	fma.rn.f32 	%f343, %f336, %f296, %f263;
	fma.rn.f32 	%f344, %f336, %f298, %f264;
	ld.shared.f32 	%f345, [%r43+196];
	fma.rn.f32 	%f346, %f345, %f284, %f266;
	fma.rn.f32 	%f347, %f345, %f286, %f267;
	fma.rn.f32 	%f348, %f345, %f288, %f268;
	fma.rn.f32 	%f349, %f345, %f290, %f269;
	fma.rn.f32 	%f350, %f345, %f292, %f270;
	fma.rn.f32 	%f351, %f345, %f294, %f271;
	fma.rn.f32 	%f352, %f345, %f296, %f272;
	fma.rn.f32 	%f353, %f345, %f298, %f273;
	ld.shared.f32 	%f354, [%r43+228];
	fma.rn.f32 	%f355, %f354, %f284, %f275;
	fma.rn.f32 	%f356, %f354, %f286, %f276;
	fma.rn.f32 	%f357, %f354, %f288, %f277;
	fma.rn.f32 	%f358, %f354, %f290, %f278;
	fma.rn.f32 	%f359, %f354, %f292, %f279;
	fma.rn.f32 	%f360, %f354, %f294, %f280;
	fma.rn.f32 	%f361, %f354, %f296, %f281;
	fma.rn.f32 	%f362, %f354, %f298, %f282;
	ld.shared.f32 	%f363, [%r43+8];
	ld.shared.f32 	%f364, [%r47+1024];
	fma.rn.f32 	%f365, %f363, %f364, %f285;
	ld.shared.f32 	%f366, [%r47+1028];
	fma.rn.f32 	%f367, %f363, %f366, %f287;
	ld.shared.f32 	%f368, [%r47+1032];
	fma.rn.f32 	%f369, %f363, %f368, %f289;
	ld.shared.f32 	%f370, [%r47+1036];
	fma.rn.f32 	%f371, %f363, %f370, %f291;
	ld.shared.f32 	%f372, [%r47+1040];
	fma.rn.f32 	%f373, %f363, %f372, %f293;
	ld.shared.f32 	%f374, [%r47+1044];
	fma.rn.f32 	%f375, %f363, %f374, %f295;
	ld.shared.f32 	%f376, [%r47+1048];
	fma.rn.f32 	%f377, %f363, %f376, %f297;
	ld.shared.f32 	%f378, [%r47+1052];
	fma.rn.f32 	%f379, %f363, %f378, %f299;
	ld.shared.f32 	%f380, [%r43+40];
	fma.rn.f32 	%f381, %f380, %f364, %f301;
	fma.rn.f32 	%f382, %f380, %f366, %f302;
	fma.rn.f32 	%f383, %f380, %f368, %f303;
	fma.rn.f32 	%f384, %f380, %f370, %f304;
	fma.rn.f32 	%f385, %f380, %f372, %f305;
	fma.rn.f32 	%f386, %f380, %f374, %f306;
	fma.rn.f32 	%f387, %f380, %f376, %f307;
	fma.rn.f32 	%f388, %f380, %f378, %f308;
	ld.shared.f32 	%f389, [%r43+72];
	fma.rn.f32 	%f390, %f389, %f364, %f310;
	fma.rn.f32 	%f391, %f389, %f366, %f311;
	fma.rn.f32 	%f392, %f389, %f368, %f312;
	fma.rn.f32 	%f393, %f389, %f370, %f313;
	fma.rn.f32 	%f394, %f389, %f372, %f314;
	fma.rn.f32 	%f395, %f389, %f374, %f315;
	fma.rn.f32 	%f396, %f389, %f376, %f316;
	fma.rn.f32 	%f397, %f389, %f378, %f317;
	ld.shared.f32 	%f398, [%r43+104];
	fma.rn.f32 	%f399, %f398, %f364, %f319;
	fma.rn.f32 	%f400, %f398, %f366, %f320;
	fma.rn.f32 	%f401, %f398, %f368, %f321;
	fma.rn.f32 	%f402, %f398, %f370, %f322;
	fma.rn.f32 	%f403, %f398, %f372, %f323;
	fma.rn.f32 	%f404, %f398, %f374, %f324;
	fma.rn.f32 	%f405, %f398, %f376, %f325;
	fma.rn.f32 	%f406, %f398, %f378, %f326;
	ld.shared.f32 	%f407, [%r43+136];
	fma.rn.f32 	%f408, %f407, %f364, %f328;
	fma.rn.f32 	%f409, %f407, %f366, %f329;
	fma.rn.f32 	%f410, %f407, %f368, %f330;
	fma.rn.f32 	%f411, %f407, %f370, %f331;
	fma.rn.f32 	%f412, %f407, %f372, %f332;
	fma.rn.f32 	%f413, %f407, %f374, %f333;
	fma.rn.f32 	%f414, %f407, %f376, %f334;
	fma.rn.f32 	%f415, %f407, %f378, %f335;
	ld.shared.f32 	%f416, [%r43+168];
	fma.rn.f32 	%f417, %f416, %f364, %f337;
	fma.rn.f32 	%f418, %f416, %f366, %f338;
	fma.rn.f32 	%f419, %f416, %f368, %f339;
	fma.rn.f32 	%f420, %f416, %f370, %f340;
	fma.rn.f32 	%f421, %f416, %f372, %f341;
	fma.rn.f32 	%f422, %f416, %f374, %f342;
	fma.rn.f32 	%f423, %f416, %f376, %f343;
	fma.rn.f32 	%f424, %f416, %f378, %f344;
	ld.shared.f32 	%f425, [%r43+200];
	fma.rn.f32 	%f426, %f425, %f364, %f346;
	fma.rn.f32 	%f427, %f425, %f366, %f347;
	fma.rn.f32 	%f428, %f425, %f368, %f348;
	fma.rn.f32 	%f429, %f425, %f370, %f349;
	fma.rn.f32 	%f430, %f425, %f372, %f350;
	fma.rn.f32 	%f431, %f425, %f374, %f351;
	fma.rn.f32 	%f432, %f425, %f376, %f352;
	fma.rn.f32 	%f433, %f425, %f378, %f353;
	ld.shared.f32 	%f434, [%r43+232];
	fma.rn.f32 	%f435, %f434, %f364, %f355;
	fma.rn.f32 	%f436, %f434, %f366, %f356;
	fma.rn.f32 	%f437, %f434, %f368, %f357;
	fma.rn.f32 	%f438, %f434, %f370, %f358;
	fma.rn.f32 	%f439, %f434, %f372, %f359;
	fma.rn.f32 	%f440, %f434, %f374, %f360;
	fma.rn.f32 	%f441, %f434, %f376, %f361;
	fma.rn.f32 	%f442, %f434, %f378, %f362;
	ld.shared.f32 	%f443, [%r43+12];
	ld.shared.f32 	%f444, [%r47+1536];
	fma.rn.f32 	%f445, %f443, %f444, %f365;
	ld.shared.f32 	%f446, [%r47+1540];
	fma.rn.f32 	%f447, %f443, %f446, %f367;
	ld.shared.f32 	%f448, [%r47+1544];
	fma.rn.f32 	%f449, %f443, %f448, %f369;
	ld.shared.f32 	%f450, [%r47+1548];
	fma.rn.f32 	%f451, %f443, %f450, %f371;
	ld.shared.f32 	%f452, [%r47+1552];
	fma.rn.f32 	%f453, %f443, %f452, %f373;
	ld.shared.f32 	%f454, [%r47+1556];
	fma.rn.f32 	%f455, %f443, %f454, %f375;
	ld.shared.f32 	%f456, [%r47+1560];
	fma.rn.f32 	%f457, %f443, %f456, %f377;
	ld.shared.f32 	%f458, [%r47+1564];
	fma.rn.f32 	%f459, %f443, %f458, %f379;
	ld.shared.f32 	%f460, [%r43+44];
	fma.rn.f32 	%f461, %f460, %f444, %f381;
	fma.rn.f32 	%f462, %f460, %f446, %f382;
	fma.rn.f32 	%f463, %f460, %f448, %f383;
	fma.rn.f32 	%f464, %f460, %f450, %f384;
	fma.rn.f32 	%f465, %f460, %f452, %f385;
	fma.rn.f32 	%f466, %f460, %f454, %f386;
	fma.rn.f32 	%f467, %f460, %f456, %f387;
	fma.rn.f32 	%f468, %f460, %f458, %f388;
	ld.shared.f32 	%f469, [%r43+76];
	fma.rn.f32 	%f470, %f469, %f444, %f390;
	fma.rn.f32 	%f471, %f469, %f446, %f391;
	fma.rn.f32 	%f472, %f469, %f448, %f392;
	fma.rn.f32 	%f473, %f469, %f450, %f393;
	fma.rn.f32 	%f474, %f469, %f452, %f394;
	fma.rn.f32 	%f475, %f469, %f454, %f395;
	fma.rn.f32 	%f476, %f469, %f456, %f396;
	fma.rn.f32 	%f477, %f469, %f458, %f397;
	ld.shared.f32 	%f478, [%r43+108];
	fma.rn.f32 	%f479, %f478, %f444, %f399;
	fma.rn.f32 	%f480, %f478, %f446, %f400;
	fma.rn.f32 	%f481, %f478, %f448, %f401;
	fma.rn.f32 	%f482, %f478, %f450, %f402;
	fma.rn.f32 	%f483, %f478, %f452, %f403;
	fma.rn.f32 	%f484, %f478, %f454, %f404;
	fma.rn.f32 	%f485, %f478, %f456, %f405;
	fma.rn.f32 	%f486, %f478, %f458, %f406;
	ld.shared.f32 	%f487, [%r43+140];
	fma.rn.f32 	%f488, %f487, %f444, %f408;
	fma.rn.f32 	%f489, %f487, %f446, %f409;
	fma.rn.f32 	%f490, %f487, %f448, %f410;
	fma.rn.f32 	%f491, %f487, %f450, %f411;
	fma.rn.f32 	%f492, %f487, %f452, %f412;
	fma.rn.f32 	%f493, %f487, %f454, %f413;
	fma.rn.f32 	%f494, %f487, %f456, %f414;
	fma.rn.f32 	%f495, %f487, %f458, %f415;
	ld.shared.f32 	%f496, [%r43+172];
	fma.rn.f32 	%f497, %f496, %f444, %f417;
	fma.rn.f32 	%f498, %f496, %f446, %f418;
	fma.rn.f32 	%f499, %f496, %f448, %f419;
	fma.rn.f32 	%f500, %f496, %f450, %f420;
	fma.rn.f32 	%f501, %f496, %f452, %f421;
	fma.rn.f32 	%f502, %f496, %f454, %f422;
	fma.rn.f32 	%f503, %f496, %f456, %f423;
	fma.rn.f32 	%f504, %f496, %f458, %f424;
	ld.shared.f32 	%f505, [%r43+204];
	fma.rn.f32 	%f506, %f505, %f444, %f426;
	fma.rn.f32 	%f507, %f505, %f446, %f427;
	fma.rn.f32 	%f508, %f505, %f448, %f428;
	fma.rn.f32 	%f509, %f505, %f450, %f429;
	fma.rn.f32 	%f510, %f505, %f452, %f430;
	fma.rn.f32 	%f511, %f505, %f454, %f431;
	fma.rn.f32 	%f512, %f505, %f456, %f432;
	fma.rn.f32 	%f513, %f505, %f458, %f433;
	ld.shared.f32 	%f514, [%r43+236];
	fma.rn.f32 	%f515, %f514, %f444, %f435;
	fma.rn.f32 	%f516, %f514, %f446, %f436;
	fma.rn.f32 	%f517, %f514, %f448, %f437;
	fma.rn.f32 	%f518, %f514, %f450, %f438;
	fma.rn.f32 	%f519, %f514, %f452, %f439;
	fma.rn.f32 	%f520, %f514, %f454, %f440;
	fma.rn.f32 	%f521, %f514, %f456, %f441;
	fma.rn.f32 	%f522, %f514, %f458, %f442;
	ld.shared.f32 	%f523, [%r43+16];
	ld.shared.f32 	%f524, [%r47+2048];
	fma.rn.f32 	%f525, %f523, %f524, %f445;
	ld.shared.f32 	%f526, [%r47+2052];
	fma.rn.f32 	%f527, %f523, %f526, %f447;
	ld.shared.f32 	%f528, [%r47+2056];
	fma.rn.f32 	%f529, %f523, %f528, %f449;
	ld.shared.f32 	%f530, [%r47+2060];
	fma.rn.f32 	%f531, %f523, %f530, %f451;
	ld.shared.f32 	%f532, [%r47+2064];
	fma.rn.f32 	%f533, %f523, %f532, %f453;
	ld.shared.f32 	%f534, [%r47+2068];
	fma.rn.f32 	%f535, %f523, %f534, %f455;
	ld.shared.f32 	%f536, [%r47+2072];
	fma.rn.f32 	%f537, %f523, %f536, %f457;
	ld.shared.f32 	%f538, [%r47+2076];
	fma.rn.f32 	%f539, %f523, %f538, %f459;
	ld.shared.f32 	%f540, [%r43+48];
	fma.rn.f32 	%f541, %f540, %f524, %f461;
	fma.rn.f32 	%f542, %f540, %f526, %f462;
	fma.rn.f32 	%f543, %f540, %f528, %f463;
	fma.rn.f32 	%f544, %f540, %f530, %f464;
	fma.rn.f32 	%f545, %f540, %f532, %f465;
	fma.rn.f32 	%f546, %f540, %f534, %f466;
	fma.rn.f32 	%f547, %f540, %f536, %f467;
	fma.rn.f32 	%f548, %f540, %f538, %f468;
	ld.shared.f32 	%f549, [%r43+80];
	fma.rn.f32 	%f550, %f549, %f524, %f470;
	fma.rn.f32 	%f551, %f549, %f526, %f471;
	fma.rn.f32 	%f552, %f549, %f528, %f472;
	fma.rn.f32 	%f553, %f549, %f530, %f473;
	fma.rn.f32 	%f554, %f549, %f532, %f474;
	fma.rn.f32 	%f555, %f549, %f534, %f475;
	fma.rn.f32 	%f556, %f549, %f536, %f476;
	fma.rn.f32 	%f557, %f549, %f538, %f477;
	ld.shared.f32 	%f558, [%r43+112];
	fma.rn.f32 	%f559, %f558, %f524, %f479;
	fma.rn.f32 	%f560, %f558, %f526, %f480;
	fma.rn.f32 	%f561, %f558, %f528, %f481;
	fma.rn.f32 	%f562, %f558, %f530, %f482;
	fma.rn.f32 	%f563, %f558, %f532, %f483;
	fma.rn.f32 	%f564, %f558, %f534, %f484;
	fma.rn.f32 	%f565, %f558, %f536, %f485;
	fma.rn.f32 	%f566, %f558, %f538, %f486;
	ld.shared.f32 	%f567, [%r43+144];
	fma.rn.f32 	%f568, %f567, %f524, %f488;
	fma.rn.f32 	%f569, %f567, %f526, %f489;
	fma.rn.f32 	%f570, %f567, %f528, %f490;
	fma.rn.f32 	%f571, %f567, %f530, %f491;
	fma.rn.f32 	%f572, %f567, %f532, %f492;
	fma.rn.f32 	%f573, %f567, %f534, %f493;
	fma.rn.f32 	%f574, %f567, %f536, %f494;
	fma.rn.f32 	%f575, %f567, %f538, %f495;
	ld.shared.f32 	%f576, [%r43+176];
	fma.rn.f32 	%f577, %f576, %f524, %f497;
	fma.rn.f32 	%f578, %f576, %f526, %f498;
	fma.rn.f32 	%f579, %f576, %f528, %f499;
	fma.rn.f32 	%f580, %f576, %f530, %f500;
	fma.rn.f32 	%f581, %f576, %f532, %f501;
	fma.rn.f32 	%f582, %f576, %f534, %f502;
	fma.rn.f32 	%f583, %f576, %f536, %f503;
	fma.rn.f32 	%f584, %f576, %f538, %f504;
	ld.shared.f32 	%f585, [%r43+208];
	fma.rn.f32 	%f586, %f585, %f524, %f506;
	fma.rn.f32 	%f587, %f585, %f526, %f507;
	fma.rn.f32 	%f588, %f585, %f528, %f508;
	fma.rn.f32 	%f589, %f585, %f530, %f509;
	fma.rn.f32 	%f590, %f585, %f532, %f510;
	fma.rn.f32 	%f591, %f585, %f534, %f511;
	fma.rn.f32 	%f592, %f585, %f536, %f512;
	fma.rn.f32 	%f593, %f585, %f538, %f513;
	ld.shared.f32 	%f594, [%r43+240];
	fma.rn.f32 	%f595, %f594, %f524, %f515;
	fma.rn.f32 	%f596, %f594, %f526, %f516;
	fma.rn.f32 	%f597, %f594, %f528, %f517;
	fma.rn.f32 	%f598, %f594, %f530, %f518;
	fma.rn.f32 	%f599, %f594, %f532, %f519;
	fma.rn.f32 	%f600, %f594, %f534, %f520;
	fma.rn.f32 	%f601, %f594, %f536, %f521;
	fma.rn.f32 	%f602, %f594, %f538, %f522;
	ld.shared.f32 	%f603, [%r43+20];
	ld.shared.f32 	%f604, [%r47+2560];
	fma.rn.f32 	%f605, %f603, %f604, %f525;
	ld.shared.f32 	%f606, [%r47+2564];
	fma.rn.f32 	%f607, %f603, %f606, %f527;
	ld.shared.f32 	%f608, [%r47+2568];
	fma.rn.f32 	%f609, %f603, %f608, %f529;
	ld.shared.f32 	%f610, [%r47+2572];
	fma.rn.f32 	%f611, %f603, %f610, %f531;
	ld.shared.f32 	%f612, [%r47+2576];
	fma.rn.f32 	%f613, %f603, %f612, %f533;
	ld.shared.f32 	%f614, [%r47+2580];
	fma.rn.f32 	%f615, %f603, %f614, %f535;
	ld.shared.f32 	%f616, [%r47+2584];
	fma.rn.f32 	%f617, %f603, %f616, %f537;
	ld.shared.f32 	%f618, [%r47+2588];
	fma.rn.f32 	%f619, %f603, %f618, %f539;
	ld.shared.f32 	%f620, [%r43+52];
	fma.rn.f32 	%f621, %f620, %f604, %f541;
	fma.rn.f32 	%f622, %f620, %f606, %f542;
	fma.rn.f32 	%f623, %f620, %f608, %f543;
	fma.rn.f32 	%f624, %f620, %f610, %f544;
	fma.rn.f32 	%f625, %f620, %f612, %f545;
	fma.rn.f32 	%f626, %f620, %f614, %f546;
	fma.rn.f32 	%f627, %f620, %f616, %f547;
	fma.rn.f32 	%f628, %f620, %f618, %f548;
	ld.shared.f32 	%f629, [%r43+84];
	fma.rn.f32 	%f630, %f629, %f604, %f550;
	fma.rn.f32 	%f631, %f629, %f606, %f551;
	fma.rn.f32 	%f632, %f629, %f608, %f552;
	fma.rn.f32 	%f633, %f629, %f610, %f553;
	fma.rn.f32 	%f634, %f629, %f612, %f554;
	fma.rn.f32 	%f635, %f629, %f614, %f555;
	fma.rn.f32 	%f636, %f629, %f616, %f556;
	fma.rn.f32 	%f637, %f629, %f618, %f557;
	ld.shared.f32 	%f638, [%r43+116];
	fma.rn.f32 	%f639, %f638, %f604, %f559;
	fma.rn.f32 	%f640, %f638, %f606, %f560;
	fma.rn.f32 	%f641, %f638, %f608, %f561;
	fma.rn.f32 	%f642, %f638, %f610, %f562;
	fma.rn.f32 	%f643, %f638, %f612, %f563;
	fma.rn.f32 	%f644, %f638, %f614, %f564;
	fma.rn.f32 	%f645, %f638, %f616, %f565;
	fma.rn.f32 	%f646, %f638, %f618, %f566;
	ld.shared.f32 	%f647, [%r43+148];
	fma.rn.f32 	%f648, %f647, %f604, %f568;
	fma.rn.f32 	%f649, %f647, %f606, %f569;
	fma.rn.f32 	%f650, %f647, %f608, %f570;
	fma.rn.f32 	%f651, %f647, %f610, %f571;
	fma.rn.f32 	%f652, %f647, %f612, %f572;
	fma.rn.f32 	%f653, %f647, %f614, %f573;
	fma.rn.f32 	%f654, %f647, %f616, %f574;
	fma.rn.f32 	%f655, %f647, %f618, %f575;
	ld.shared.f32 	%f656, [%r43+180];
	fma.rn.f32 	%f657, %f656, %f604, %f577;
	fma.rn.f32 	%f658, %f656, %f606, %f578;
	fma.rn.f32 	%f659, %f656, %f608, %f579;
	fma.rn.f32 	%f660, %f656, %f610, %f580;
	fma.rn.f32 	%f661, %f656, %f612, %f581;
	fma.rn.f32 	%f662, %f656, %f614, %f582;
	fma.rn.f32 	%f663, %f656, %f616, %f583;
	fma.rn.f32 	%f664, %f656, %f618, %f584;
	ld.shared.f32 	%f665, [%r43+212];
	fma.rn.f32 	%f666, %f665, %f604, %f586;
	fma.rn.f32 	%f667, %f665, %f606, %f587;
	fma.rn.f32 	%f668, %f665, %f608, %f588;
	fma.rn.f32 	%f669, %f665, %f610, %f589;
	fma.rn.f32 	%f670, %f665, %f612, %f590;
	fma.rn.f32 	%f671, %f665, %f614, %f591;
	fma.rn.f32 	%f672, %f665, %f616, %f592;
	fma.rn.f32 	%f673, %f665, %f618, %f593;
	ld.shared.f32 	%f674, [%r43+244];
	fma.rn.f32 	%f675, %f674, %f604, %f595;
	fma.rn.f32 	%f676, %f674, %f606, %f596;
	fma.rn.f32 	%f677, %f674, %f608, %f597;
	fma.rn.f32 	%f678, %f674, %f610, %f598;
	fma.rn.f32 	%f679, %f674, %f612, %f599;
	fma.rn.f32 	%f680, %f674, %f614, %f600;
	fma.rn.f32 	%f681, %f674, %f616, %f601;
	fma.rn.f32 	%f682, %f674, %f618, %f602;
	ld.shared.f32 	%f683, [%r43+24];
	ld.shared.f32 	%f684, [%r47+3072];
	fma.rn.f32 	%f685, %f683, %f684, %f605;
	ld.shared.f32 	%f686, [%r47+3076];
	fma.rn.f32 	%f687, %f683, %f686, %f607;
	ld.shared.f32 	%f688, [%r47+3080];
	fma.rn.f32 	%f689, %f683, %f688, %f609;
	ld.shared.f32 	%f690, [%r47+3084];
	fma.rn.f32 	%f691, %f683, %f690, %f611;
	ld.shared.f32 	%f692, [%r47+3088];
	fma.rn.f32 	%f693, %f683, %f692, %f613;
	ld.shared.f32 	%f694, [%r47+3092];
	fma.rn.f32 	%f695, %f683, %f694, %f615;
	ld.shared.f32 	%f696, [%r47+3096];
	fma.rn.f32 	%f697, %f683, %f696, %f617;
	ld.shared.f32 	%f698, [%r47+3100];
	fma.rn.f32 	%f699, %f683, %f698, %f619;
	ld.shared.f32 	%f700, [%r43+56];
	fma.rn.f32 	%f701, %f700, %f684, %f621;
	fma.rn.f32 	%f702, %f700, %f686, %f622;
	fma.rn.f32 	%f703, %f700, %f688, %f623;
	fma.rn.f32 	%f704, %f700, %f690, %f624;
	fma.rn.f32 	%f705, %f700, %f692, %f625;
	fma.rn.f32 	%f706, %f700, %f694, %f626;
	fma.rn.f32 	%f707, %f700, %f696, %f627;
	fma.rn.f32 	%f708, %f700, %f698, %f628;
	ld.shared.f32 	%f709, [%r43+88];
	fma.rn.f32 	%f710, %f709, %f684, %f630;
	fma.rn.f32 	%f711, %f709, %f686, %f631;
	fma.rn.f32 	%f712, %f709, %f688, %f632;
	fma.rn.f32 	%f713, %f709, %f690, %f633;
	fma.rn.f32 	%f714, %f709, %f692, %f634;
	fma.rn.f32 	%f715, %f709, %f694, %f635;
	fma.rn.f32 	%f716, %f709, %f696, %f636;
	fma.rn.f32 	%f717, %f709, %f698, %f637;
	ld.shared.f32 	%f718, [%r43+120];
	fma.rn.f32 	%f719, %f718, %f684, %f639;
	fma.rn.f32 	%f720, %f718, %f686, %f640;
	fma.rn.f32 	%f721, %f718, %f688, %f641;
	fma.rn.f32 	%f722, %f718, %f690, %f642;
	fma.rn.f32 	%f723, %f718, %f692, %f643;
	fma.rn.f32 	%f724, %f718, %f694, %f644;
	fma.rn.f32 	%f725, %f718, %f696, %f645;
	fma.rn.f32 	%f726, %f718, %f698, %f646;
	ld.shared.f32 	%f727, [%r43+152];
	fma.rn.f32 	%f728, %f727, %f684, %f648;
	fma.rn.f32 	%f729, %f727, %f686, %f649;
	fma.rn.f32 	%f730, %f727, %f688, %f650;
	fma.rn.f32 	%f731, %f727, %f690, %f651;
	fma.rn.f32 	%f732, %f727, %f692, %f652;
	fma.rn.f32 	%f733, %f727, %f694, %f653;
	fma.rn.f32 	%f734, %f727, %f696, %f654;
	fma.rn.f32 	%f735, %f727, %f698, %f655;
	ld.shared.f32 	%f736, [%r43+184];
	fma.rn.f32 	%f737, %f736, %f684, %f657;
	fma.rn.f32 	%f738, %f736, %f686, %f658;
	fma.rn.f32 	%f739, %f736, %f688, %f659;
	fma.rn.f32 	%f740, %f736, %f690, %f660;
	fma.rn.f32 	%f741, %f736, %f692, %f661;
	fma.rn.f32 	%f742, %f736, %f694, %f662;
	fma.rn.f32 	%f743, %f736, %f696, %f663;
	fma.rn.f32 	%f744, %f736, %f698, %f664;
	ld.shared.f32 	%f745, [%r43+216];
	fma.rn.f32 	%f746, %f745, %f684, %f666;
	fma.rn.f32 	%f747, %f745, %f686, %f667;
	fma.rn.f32 	%f748, %f745, %f688, %f668;
	fma.rn.f32 	%f749, %f745, %f690, %f669;
	fma.rn.f32 	%f750, %f745, %f692, %f670;
	fma.rn.f32 	%f751, %f745, %f694, %f671;
	fma.rn.f32 	%f752, %f745, %f696, %f672;
	fma.rn.f32 	%f753, %f745, %f698, %f673;
	ld.shared.f32 	%f754, [%r43+248];
	fma.rn.f32 	%f755, %f754, %f684, %f675;
	fma.rn.f32 	%f756, %f754, %f686, %f676;
	fma.rn.f32 	%f757, %f754, %f688, %f677;
	fma.rn.f32 	%f758, %f754, %f690, %f678;
	fma.rn.f32 	%f759, %f754, %f692, %f679;
	fma.rn.f32 	%f760, %f754, %f694, %f680;
	fma.rn.f32 	%f761, %f754, %f696, %f681;
	fma.rn.f32 	%f762, %f754, %f698, %f682;
	ld.shared.f32 	%f763, [%r43+28];
	ld.shared.f32 	%f764, [%r47+3584];
	fma.rn.f32 	%f906, %f763, %f764, %f685;
	ld.shared.f32 	%f765, [%r47+3588];
	fma.rn.f32 	%f905, %f763, %f765, %f687;
	ld.shared.f32 	%f766, [%r47+3592];
	fma.rn.f32 	%f904, %f763, %f766, %f689;
	ld.shared.f32 	%f767, [%r47+3596];
	fma.rn.f32 	%f903, %f763, %f767, %f691;
	ld.shared.f32 	%f768, [%r47+3600];
	fma.rn.f32 	%f902, %f763, %f768, %f693;
	ld.shared.f32 	%f769, [%r47+3604];
	fma.rn.f32 	%f901, %f763, %f769, %f695;
	ld.shared.f32 	%f770, [%r47+3608];
	fma.rn.f32 	%f900, %f763, %f770, %f697;
	ld.shared.f32 	%f771, [%r47+3612];
	fma.rn.f32 	%f899, %f763, %f771, %f699;
	ld.shared.f32 	%f772, [%r43+60];
	fma.rn.f32 	%f898, %f772, %f764, %f701;
	fma.rn.f32 	%f897, %f772, %f765, %f702;
	fma.rn.f32 	%f896, %f772, %f766, %f703;
	fma.rn.f32 	%f895, %f772, %f767, %f704;
	fma.rn.f32 	%f894, %f772, %f768, %f705;
	fma.rn.f32 	%f893, %f772, %f769, %f706;
	fma.rn.f32 	%f892, %f772, %f770, %f707;
	fma.rn.f32 	%f891, %f772, %f771, %f708;
	ld.shared.f32 	%f773, [%r43+92];
	fma.rn.f32 	%f890, %f773, %f764, %f710;
	fma.rn.f32 	%f889, %f773, %f765, %f711;
	fma.rn.f32 	%f888, %f773, %f766, %f712;
	fma.rn.f32 	%f887, %f773, %f767, %f713;
	fma.rn.f32 	%f886, %f773, %f768, %f714;
	fma.rn.f32 	%f885, %f773, %f769, %f715;
	fma.rn.f32 	%f884, %f773, %f770, %f716;
	fma.rn.f32 	%f883, %f773, %f771, %f717;
	ld.shared.f32 	%f774, [%r43+124];
	fma.rn.f32 	%f882, %f774, %f764, %f719;
	fma.rn.f32 	%f881, %f774, %f765, %f720;
	fma.rn.f32 	%f880, %f774, %f766, %f721;
	fma.rn.f32 	%f879, %f774, %f767, %f722;
	fma.rn.f32 	%f878, %f774, %f768, %f723;
	fma.rn.f32 	%f877, %f774, %f769, %f724;
	fma.rn.f32 	%f876, %f774, %f770, %f725;
	fma.rn.f32 	%f875, %f774, %f771, %f726;
	ld.shared.f32 	%f775, [%r43+156];
	fma.rn.f32 	%f874, %f775, %f764, %f728;
	fma.rn.f32 	%f873, %f775, %f765, %f729;
	fma.rn.f32 	%f872, %f775, %f766, %f730;
	fma.rn.f32 	%f871, %f775, %f767, %f731;
	fma.rn.f32 	%f870, %f775, %f768, %f732;
	fma.rn.f32 	%f869, %f775, %f769, %f733;
	fma.rn.f32 	%f868, %f775, %f770, %f734;
	fma.rn.f32 	%f867, %f775, %f771, %f735;
	ld.shared.f32 	%f776, [%r43+188];
	fma.rn.f32 	%f866, %f776, %f764, %f737;
	fma.rn.f32 	%f865, %f776, %f765, %f738;
	fma.rn.f32 	%f864, %f776, %f766, %f739;
	fma.rn.f32 	%f863, %f776, %f767, %f740;
	fma.rn.f32 	%f862, %f776, %f768, %f741;
	fma.rn.f32 	%f861, %f776, %f769, %f742;
	fma.rn.f32 	%f860, %f776, %f770, %f743;
	fma.rn.f32 	%f859, %f776, %f771, %f744;
	ld.shared.f32 	%f777, [%r43+220];
	fma.rn.f32 	%f858, %f777, %f764, %f746;
	fma.rn.f32 	%f857, %f777, %f765, %f747;
	fma.rn.f32 	%f856, %f777, %f766, %f748;
	fma.rn.f32 	%f855, %f777, %f767, %f749;
	fma.rn.f32 	%f854, %f777, %f768, %f750;
	fma.rn.f32 	%f853, %f777, %f769, %f751;
	fma.rn.f32 	%f852, %f777, %f770, %f752;
	fma.rn.f32 	%f851, %f777, %f771, %f753;
	ld.shared.f32 	%f778, [%r43+252];
	fma.rn.f32 	%f850, %f778, %f764, %f755;
	fma.rn.f32 	%f849, %f778, %f765, %f756;
	fma.rn.f32 	%f848, %f778, %f766, %f757;
	fma.rn.f32 	%f847, %f778, %f767, %f758;
	fma.rn.f32 	%f846, %f778, %f768, %f759;
	fma.rn.f32 	%f845, %f778, %f769, %f760;
	fma.rn.f32 	%f844, %f778, %f770, %f761;
	fma.rn.f32 	%f843, %f778, %f771, %f762;
	bar.sync 	0;
	add.s32 	%r65, %r65, 1;
	setp.eq.s32 	%p2, %r65, 0;
	add.s32 	%r64, %r64, 8;
	shl.b32 	%r48, %r61, 3;
	add.s32 	%r63, %r63, %r48;
	@%p2 bra 	$L__BB1_3;
	bra.uni 	$L__BB1_2;
$L__BB1_3:
	ld.param.u32 	%r62, [_Z11shared_gemmPfS_S_iii_param_4];
	ld.param.u64 	%rd23, [_Z11shared_gemmPfS_S_iii_param_2];
	cvta.to.global.u64 	%rd10, %rd23;
	mov.u32 	%r49, %tid.y;
	shl.b32 	%r50, %r49, 3;
	mov.u32 	%r51, %ctaid.y;
	shl.b32 	%r52, %r51, 7;
	add.s32 	%r53, %r52, %r50;
	mov.u32 	%r54, %tid.x;
	shl.b32 	%r55, %r54, 3;
	mov.u32 	%r56, %ctaid.x;
	shl.b32 	%r57, %r56, 7;
	add.s32 	%r58, %r57, %r55;
	mad.lo.s32 	%r59, %r53, %r62, %r58;
	mul.wide.s32 	%rd11, %r59, 4;
	add.s64 	%rd12, %rd10, %rd11;
	st.global.v4.f32 	[%rd12], {%f906, %f905, %f904, %f903};
	st.global.v4.f32 	[%rd12+16], {%f902, %f901, %f900, %f899};
	mul.wide.s32 	%rd13, %r62, 4;
	add.s64 	%rd14, %rd12, %rd13;
	st.global.v4.f32 	[%rd14], {%f898, %f897, %f896, %f895};
	st.global.v4.f32 	[%rd14+16], {%f894, %f893, %f892, %f891};
	add.s64 	%rd15, %rd14, %rd13;
	st.global.v4.f32 	[%rd15], {%f890, %f889, %f888, %f887};
	st.global.v4.f32 	[%rd15+16], {%f886, %f885, %f884, %f883};
	add.s64 	%rd16, %rd15, %rd13;
	st.global.v4.f32 	[%rd16], {%f882, %f881, %f880, %f879};
	st.global.v4.f32 	[%rd16+16], {%f878, %f877, %f876, %f875};
	add.s64 	%rd17, %rd16, %rd13;
	st.global.v4.f32 	[%rd17], {%f874, %f873, %f872, %f871};
	st.global.v4.f32 	[%rd17+16], {%f870, %f869, %f868, %f867};
	add.s64 	%rd18, %rd17, %rd13;
	st.global.v4.f32 	[%rd18], {%f866, %f865, %f864, %f863};
	st.global.v4.f32 	[%rd18+16], {%f862, %f861, %f860, %f859};
	add.s64 	%rd19, %rd18, %rd13;
	st.global.v4.f32 	[%rd19], {%f858, %f857, %f856, %f855};
	st.global.v4.f32 	[%rd19+16], {%f854, %f853, %f852, %f851};
	add.s64 	%rd20, %rd19, %rd13;
	st.global.v4.f32 	[%rd20], {%f850, %f849, %f848, %f847};
	st.global.v4.f32 	[%rd20+16], {%f846, %f845, %f844, %f843};
	ret;

}
	// .globl	_Z8sgemm_V3PfS_S_iii
.visible .entry _Z8sgemm_V3PfS_S_iii(
	.param .u64 .ptr .align 1 _Z8sgemm_V3PfS_S_iii_param_0,
	.param .u64 .ptr .align 1 _Z8sgemm_V3PfS_S_iii_param_1,
	.param .u64 .ptr .align 1 _Z8sgemm_V3PfS_S_iii_param_2,
	.param .u32 _Z8sgemm_V3PfS_S_iii_param_3,
	.param .u32 _Z8sgemm_V3PfS_S_iii_param_4,
	.param .u32 _Z8sgemm_V3PfS_S_iii_param_5
)
{
	.reg .pred 	%p<3>;
	.reg .b32 	%r<104>;
	.reg .b32 	%f<1555>;
	.reg .b64 	%rd<31>;
	// demoted variable
	.shared .align 4 .b8 _ZZ8sgemm_V3PfS_S_iiiE3s_a[2048];
	// demoted variable
	.shared .align 4 .b8 _ZZ8sgemm_V3PfS_S_iiiE3s_b[2048];
	ld.param.u64 	%rd1, [_Z8sgemm_V3PfS_S_iii_param_0];
	ld.param.u64 	%rd2, [_Z8sgemm_V3PfS_S_iii_param_1];
	ld.param.u32 	%r16, [_Z8sgemm_V3PfS_S_iii_param_4];
	ld.param.u32 	%r17, [_Z8sgemm_V3PfS_S_iii_param_5];
	cvta.to.global.u64 	%rd4, %rd2;
	cvta.to.global.u64 	%rd5, %rd1;
	mov.u32 	%r18, %ctaid.x;
	mov.u32 	%r19, %ctaid.y;
	mov.u32 	%r20, %tid.x;
	mov.u32 	%r21, %tid.y;
	mov.u32 	%r22, %ntid.x;
	mad.lo.s32 	%r23, %r21, %r22, %r20;
	shr.u32 	%r24, %r23, 1;
	shl.b32 	%r25, %r23, 2;
	and.b32  	%r26, %r25, 4;
	shr.u32 	%r1, %r23, 5;
	and.b32  	%r2, %r25, 124;
	shl.b32 	%r27, %r19, 5;
	add.s32 	%r28, %r27, %r24;
	shl.b32 	%r3, %r18, 5;
	add.s32 	%r29, %r2, %r3;
	mad.lo.s32 	%r4, %r17, %r28, %r26;
	mad.lo.s32 	%r30, %r16, %r1, %r29;
	mul.wide.s32 	%rd6, %r4, 4;
	add.s64 	%rd7, %rd5, %rd6;
	ld.global.nc.v4.f32 	{%f194, %f195, %f196, %f197}, [%rd7];
	mul.wide.s32 	%rd8, %r30, 4;
	add.s64 	%rd9, %rd4, %rd8;
	ld.global.nc.v4.f32 	{%f198, %f199, %f200, %f201}, [%rd9];
	shl.b32 	%r31, %r23, 9;
	and.b32  	%r32, %r31, 512;
	mov.u32 	%r33, _ZZ8sgemm_V3PfS_S_iiiE3s_a;
	add.s32 	%r34, %r33, %r32;
	shl.b32 	%r35, %r24, 2;
	add.s32 	%r36, %r34, %r35;
	st.shared.f32 	[%r36], %f194;
	st.shared.f32 	[%r36+128], %f195;
	st.shared.f32 	[%r36+256], %f196;
	st.shared.f32 	[%r36+384], %f197;
	shl.b32 	%r37, %r1, 7;
	mov.u32 	%r38, _ZZ8sgemm_V3PfS_S_iiiE3s_b;
	add.s32 	%r39, %r38, %r37;
	shl.b32 	%r40, %r23, 4;
	and.b32  	%r41, %r40, 496;
	add.s32 	%r42, %r39, %r41;
	st.shared.v4.f32 	[%r42], {%f198, %f199, %f200, %f201};
	setp.lt.s32 	%p1, %r17, 9;
	mov.f32 	%f1491, 0f00000000;
	mov.f32 	%f1492, %f1491;
	mov.f32 	%f1493, %f1491;
	mov.f32 	%f1494, %f1491;
	mov.f32 	%f1495, %f1491;
	mov.f32 	%f1496, %f1491;
	mov.f32 	%f1497, %f1491;
	mov.f32 	%f1498, %f1491;
	mov.f32 	%f1499, %f1491;
	mov.f32 	%f1500, %f1491;
	mov.f32 	%f1501, %f1491;
	mov.f32 	%f1502, %f1491;
	mov.f32 	%f1503, %f1491;
	mov.f32 	%f1504, %f1491;
	mov.f32 	%f1505, %f1491;
	mov.f32 	%f1506, %f1491;
	mov.f32 	%f1507, %f1491;
	mov.f32 	%f1508, %f1491;
	mov.f32 	%f1509, %f1491;
	mov.f32 	%f1510, %f1491;
	mov.f32 	%f1511, %f1491;
	mov.f32 	%f1512, %f1491;
	mov.f32 	%f1513, %f1491;
	mov.f32 	%f1514, %f1491;
	mov.f32 	%f1515, %f1491;
	mov.f32 	%f1516, %f1491;
	mov.f32 	%f1517, %f1491;
	mov.f32 	%f1518, %f1491;
	mov.f32 	%f1519, %f1491;
	mov.f32 	%f1520, %f1491;
	mov.f32 	%f1521, %f1491;
	mov.f32 	%f1522, %f1491;
	mov.f32 	%f1523, %f1491;
	mov.f32 	%f1524, %f1491;
	mov.f32 	%f1525, %f1491;
	mov.f32 	%f1526, %f1491;
	mov.f32 	%f1527, %f1491;
	mov.f32 	%f1528, %f1491;
	mov.f32 	%f1529, %f1491;
	mov.f32 	%f1530, %f1491;
	mov.f32 	%f1531, %f1491;
	mov.f32 	%f1532, %f1491;
	mov.f32 	%f1533, %f1491;
	mov.f32 	%f1534, %f1491;
	mov.f32 	%f1535, %f1491;
	mov.f32 	%f1536, %f1491;
	mov.f32 	%f1537, %f1491;
	mov.f32 	%f1538, %f1491;
	mov.f32 	%f1539, %f1491;
	mov.f32 	%f1540, %f1491;
	mov.f32 	%f1541, %f1491;
	mov.f32 	%f1542, %f1491;
	mov.f32 	%f1543, %f1491;
	mov.f32 	%f1544, %f1491;
	mov.f32 	%f1545, %f1491;
	mov.f32 	%f1546, %f1491;
	mov.f32 	%f1547, %f1491;
	mov.f32 	%f1548, %f1491;
	mov.f32 	%f1549, %f1491;
	mov.f32 	%f1550, %f1491;
	mov.f32 	%f1551, %f1491;
	mov.f32 	%f1552, %f1491;
	mov.f32 	%f1553, %f1491;
	mov.f32 	%f1554, %f1491;
	@%p1 bra 	$L__BB2_3;
	ld.param.u32 	%r97, [_Z8sgemm_V3PfS_S_iii_param_4];
	add.s32 	%r44, %r17, 7;
	shr.u32 	%r45, %r44, 3;
	neg.s32 	%r103, %r45;
	add.s32 	%r102, %r4, 8;
	add.s32 	%r46, %r1, 8;
	mad.lo.s32 	%r47, %r97, %r46, %r3;
	add.s32 	%r101, %r47, %r2;
	mov.f32 	%f1491, 0f00000000;
	mov.b32 	%r100, 0;
$L__BB2_2:
	ld.param.u32 	%r98, [_Z8sgemm_V3PfS_S_iii_param_4];
	ld.param.u64 	%rd29, [_Z8sgemm_V3PfS_S_iii_param_1];
	ld.param.u64 	%rd28, [_Z8sgemm_V3PfS_S_iii_param_0];
	mul.wide.s32 	%rd10, %r102, 4;
	cvta.to.global.u64 	%rd11, %rd28;
	add.s64 	%rd12, %rd11, %rd10;
	add.s32 	%r100, %r100, 1;
	ld.global.nc.v4.f32 	{%f203, %f204, %f205, %f206}, [%rd12];
	cvta.to.global.u64 	%rd13, %rd29;
	mul.wide.s32 	%rd14, %r101, 4;
	add.s64 	%rd15, %rd13, %rd14;
	ld.global.nc.v4.f32 	{%f207, %f208, %f209, %f210}, [%rd15];
	shl.b32 	%r48, %r100, 10;
	and.b32  	%r49, %r48, 1024;
	xor.b32  	%r50, %r49, 1024;
	mov.u32 	%r51, _ZZ8sgemm_V3PfS_S_iiiE3s_a;
	add.s32 	%r52, %r51, %r50;
	mov.u32 	%r53, _ZZ8sgemm_V3PfS_S_iiiE3s_b;
	add.s32 	%r54, %r53, %r50;
	mov.u32 	%r55, %tid.y;
	shl.b32 	%r56, %r55, 4;
	add.s32 	%r57, %r52, %r56;
	ld.shared.v4.f32 	{%f211, %f212, %f213, %f214}, [%r57];
	ld.shared.v4.f32 	{%f215, %f216, %f217, %f218}, [%r57+64];
	mov.u32 	%r58, %tid.x;
	shl.b32 	%r59, %r58, 4;
	add.s32 	%r60, %r54, %r59;
	ld.shared.v4.f32 	{%f219, %f220, %f221, %f222}, [%r60];
	ld.shared.v4.f32 	{%f223, %f224, %f225, %f226}, [%r60+64];
	fma.rn.f32 	%f227, %f211, %f219, %f1554;
	fma.rn.f32 	%f228, %f211, %f220, %f1553;
	fma.rn.f32 	%f229, %f211, %f221, %f1552;
	fma.rn.f32 	%f230, %f211, %f222, %f1551;
	fma.rn.f32 	%f231, %f211, %f223, %f1550;
	fma.rn.f32 	%f232, %f211, %f224, %f1549;
	fma.rn.f32 	%f233, %f211, %f225, %f1548;
	fma.rn.f32 	%f234, %f211, %f226, %f1547;
	fma.rn.f32 	%f235, %f212, %f219, %f1546;
	fma.rn.f32 	%f236, %f212, %f220, %f1545;
	fma.rn.f32 	%f237, %f212, %f221, %f1544;
	fma.rn.f32 	%f238, %f212, %f222, %f1543;
	fma.rn.f32 	%f239, %f212, %f223, %f1542;
	fma.rn.f32 	%f240, %f212, %f224, %f1541;
	fma.rn.f32 	%f241, %f212, %f225, %f1540;
	fma.rn.f32 	%f242, %f212, %f226, %f1539;
	fma.rn.f32 	%f243, %f213, %f219, %f1538;
	fma.rn.f32 	%f244, %f213, %f220, %f1537;
	fma.rn.f32 	%f245, %f213, %f221, %f1536;
	fma.rn.f32 	%f246, %f213, %f222, %f1535;
	fma.rn.f32 	%f247, %f213, %f223, %f1534;
	fma.rn.f32 	%f248, %f213, %f224, %f1533;
	fma.rn.f32 	%f249, %f213, %f225, %f1532;
	fma.rn.f32 	%f250, %f213, %f226, %f1531;
	fma.rn.f32 	%f251, %f214, %f219, %f1530;
	fma.rn.f32 	%f252, %f214, %f220, %f1529;
	fma.rn.f32 	%f253, %f214, %f221, %f1528;
	fma.rn.f32 	%f254, %f214, %f222, %f1527;
	fma.rn.f32 	%f255, %f214, %f223, %f1526;
	fma.rn.f32 	%f256, %f214, %f224, %f1525;
	fma.rn.f32 	%f257, %f214, %f225, %f1524;
	fma.rn.f32 	%f258, %f214, %f226, %f1523;
	fma.rn.f32 	%f259, %f215, %f219, %f1522;
	fma.rn.f32 	%f260, %f215, %f220, %f1521;
	fma.rn.f32 	%f261, %f215, %f221, %f1520;
	fma.rn.f32 	%f262, %f215, %f222, %f1519;
	fma.rn.f32 	%f263, %f215, %f223, %f1518;
	fma.rn.f32 	%f264, %f215, %f224, %f1517;
	fma.rn.f32 	%f265, %f215, %f225, %f1516;
	fma.rn.f32 	%f266, %f215, %f226, %f1515;
	fma.rn.f32 	%f267, %f216, %f219, %f1514;
	fma.rn.f32 	%f268, %f216, %f220, %f1513;
	fma.rn.f32 	%f269, %f216, %f221, %f1512;
	fma.rn.f32 	%f270, %f216, %f222, %f1511;
	fma.rn.f32 	%f271, %f216, %f223, %f1510;
	fma.rn.f32 	%f272, %f216, %f224, %f1509;
	fma.rn.f32 	%f273, %f216, %f225, %f1508;
	fma.rn.f32 	%f274, %f216, %f226, %f1507;
	fma.rn.f32 	%f275, %f217, %f219, %f1506;
	fma.rn.f32 	%f276, %f217, %f220, %f1505;
	fma.rn.f32 	%f277, %f217, %f221, %f1504;
	fma.rn.f32 	%f278, %f217, %f222, %f1503;
	fma.rn.f32 	%f279, %f217, %f223, %f1502;
	fma.rn.f32 	%f280, %f217, %f224, %f1501;
	fma.rn.f32 	%f281, %f217, %f225, %f1500;
	fma.rn.f32 	%f282, %f217, %f226, %f1499;
	fma.rn.f32 	%f283, %f218, %f219, %f1498;
	fma.rn.f32 	%f284, %f218, %f220, %f1497;
	fma.rn.f32 	%f285, %f218, %f221, %f1496;
	fma.rn.f32 	%f286, %f218, %f222, %f1495;
	fma.rn.f32 	%f287, %f218, %f223, %f1494;
	fma.rn.f32 	%f288, %f218, %f224, %f1493;
	fma.rn.f32 	%f289, %f218, %f225, %f1492;
	fma.rn.f32 	%f290, %f218, %f226, %f1491;
	ld.shared.v4.f32 	{%f291, %f292, %f293, %f294}, [%r57+128];
	ld.shared.v4.f32 	{%f295, %f296, %f297, %f298}, [%r57+192];
	ld.shared.v4.f32 	{%f299, %f300, %f301, %f302}, [%r60+128];
	ld.shared.v4.f32 	{%f303, %f304, %f305, %f306}, [%r60+192];
	fma.rn.f32 	%f307, %f291, %f299, %f227;
	fma.rn.f32 	%f308, %f291, %f300, %f228;
	fma.rn.f32 	%f309, %f291, %f301, %f229;
	fma.rn.f32 	%f310, %f291, %f302, %f230;
	fma.rn.f32 	%f311, %f291, %f303, %f231;
	fma.rn.f32 	%f312, %f291, %f304, %f232;
	fma.rn.f32 	%f313, %f291, %f305, %f233;
	fma.rn.f32 	%f314, %f291, %f306, %f234;
	fma.rn.f32 	%f315, %f292, %f299, %f235;
	fma.rn.f32 	%f316, %f292, %f300, %f236;
	fma.rn.f32 	%f317, %f292, %f301, %f237;
	fma.rn.f32 	%f318, %f292, %f302, %f238;
	fma.rn.f32 	%f319, %f292, %f303, %f239;
	fma.rn.f32 	%f320, %f292, %f304, %f240;
	fma.rn.f32 	%f321, %f292, %f305, %f241;
	fma.rn.f32 	%f322, %f292, %f306, %f242;
	fma.rn.f32 	%f323, %f293, %f299, %f243;
	fma.rn.f32 	%f324, %f293, %f300, %f244;
	fma.rn.f32 	%f325, %f293, %f301, %f245;
	fma.rn.f32 	%f326, %f293, %f302, %f246;
	fma.rn.f32 	%f327, %f293, %f303, %f247;
	fma.rn.f32 	%f328, %f293, %f304, %f248;
	fma.rn.f32 	%f329, %f293, %f305, %f249;
	fma.rn.f32 	%f330, %f293, %f306, %f250;
	fma.rn.f32 	%f331, %f294, %f299, %f251;
	fma.rn.f32 	%f332, %f294, %f300, %f252;
	fma.rn.f32 	%f333, %f294, %f301, %f253;
	fma.rn.f32 	%f334, %f294, %f302, %f254;
	fma.rn.f32 	%f335, %f294, %f303, %f255;
	fma.rn.f32 	%f336, %f294, %f304, %f256;
	fma.rn.f32 	%f337, %f294, %f305, %f257;
	fma.rn.f32 	%f338, %f294, %f306, %f258;
	fma.rn.f32 	%f339, %f295, %f299, %f259;
	fma.rn.f32 	%f340, %f295, %f300, %f260;
	fma.rn.f32 	%f341, %f295, %f301, %f261;
	fma.rn.f32 	%f342, %f295, %f302, %f262;
	fma.rn.f32 	%f343, %f295, %f303, %f263;
	fma.rn.f32 	%f344, %f295, %f304, %f264;
	fma.rn.f32 	%f345, %f295, %f305, %f265;
	fma.rn.f32 	%f346, %f295, %f306, %f266;
	fma.rn.f32 	%f347, %f296, %f299, %f267;
	fma.rn.f32 	%f348, %f296, %f300, %f268;
	fma.rn.f32 	%f349, %f296, %f301, %f269;
	fma.rn.f32 	%f350, %f296, %f302, %f270;
	fma.rn.f32 	%f351, %f296, %f303, %f271;
	fma.rn.f32 	%f352, %f296, %f304, %f272;
	fma.rn.f32 	%f353, %f296, %f305, %f273;
	fma.rn.f32 	%f354, %f296, %f306, %f274;
	fma.rn.f32 	%f355, %f297, %f299, %f275;
	fma.rn.f32 	%f356, %f297, %f300, %f276;
	fma.rn.f32 	%f357, %f297, %f301, %f277;
	fma.rn.f32 	%f358, %f297, %f302, %f278;
	fma.rn.f32 	%f359, %f297, %f303, %f279;
	fma.rn.f32 	%f360, %f297, %f304, %f280;
	fma.rn.f32 	%f361, %f297, %f305, %f281;
	fma.rn.f32 	%f362, %f297, %f306, %f282;
	fma.rn.f32 	%f363, %f298, %f299, %f283;
	fma.rn.f32 	%f364, %f298, %f300, %f284;
	fma.rn.f32 	%f365, %f298, %f301, %f285;
	fma.rn.f32 	%f366, %f298, %f302, %f286;
	fma.rn.f32 	%f367, %f298, %f303, %f287;
	fma.rn.f32 	%f368, %f298, %f304, %f288;
	fma.rn.f32 	%f369, %f298, %f305, %f289;
	fma.rn.f32 	%f370, %f298, %f306, %f290;
	ld.shared.v4.f32 	{%f371, %f372, %f373, %f374}, [%r57+256];
	ld.shared.v4.f32 	{%f375, %f376, %f377, %f378}, [%r57+320];
	ld.shared.v4.f32 	{%f379, %f380, %f381, %f382}, [%r60+256];
	ld.shared.v4.f32 	{%f383, %f384, %f385, %f386}, [%r60+320];
	fma.rn.f32 	%f387, %f371, %f379, %f307;
	fma.rn.f32 	%f388, %f371, %f380, %f308;
	fma.rn.f32 	%f389, %f371, %f381, %f309;
	fma.rn.f32 	%f390, %f371, %f382, %f310;
	fma.rn.f32 	%f391, %f371, %f383, %f311;
	fma.rn.f32 	%f392, %f371, %f384, %f312;
	fma.rn.f32 	%f393, %f371, %f385, %f313;
	fma.rn.f32 	%f394, %f371, %f386, %f314;
	fma.rn.f32 	%f395, %f372, %f379, %f315;
	fma.rn.f32 	%f396, %f372, %f380, %f316;
	fma.rn.f32 	%f397, %f372, %f381, %f317;
	fma.rn.f32 	%f398, %f372, %f382, %f318;
	fma.rn.f32 	%f399, %f372, %f383, %f319;
	fma.rn.f32 	%f400, %f372, %f384, %f320;
	fma.rn.f32 	%f401, %f372, %f385, %f321;
	fma.rn.f32 	%f402, %f372, %f386, %f322;
	fma.rn.f32 	%f403, %f373, %f379, %f323;
	fma.rn.f32 	%f404, %f373, %f380, %f324;
	fma.rn.f32 	%f405, %f373, %f381, %f325;
	fma.rn.f32 	%f406, %f373, %f382, %f326;
	fma.rn.f32 	%f407, %f373, %f383, %f327;
	fma.rn.f32 	%f408, %f373, %f384, %f328;
	fma.rn.f32 	%f409, %f373, %f385, %f329;
	fma.rn.f32 	%f410, %f373, %f386, %f330;
	fma.rn.f32 	%f411, %f374, %f379, %f331;
	fma.rn.f32 	%f412, %f374, %f380, %f332;
	fma.rn.f32 	%f413, %f374, %f381, %f333;
	fma.rn.f32 	%f414, %f374, %f382, %f334;
	fma.rn.f32 	%f415, %f374, %f383, %f335;
	fma.rn.f32 	%f416, %f374, %f384, %f336;
	fma.rn.f32 	%f417, %f374, %f385, %f337;
	fma.rn.f32 	%f418, %f374, %f386, %f338;
	fma.rn.f32 	%f419, %f375, %f379, %f339;
	fma.rn.f32 	%f420, %f375, %f380, %f340;
	fma.rn.f32 	%f421, %f375, %f381, %f341;
	fma.rn.f32 	%f422, %f375, %f382, %f342;
	fma.rn.f32 	%f423, %f375, %f383, %f343;
	fma.rn.f32 	%f424, %f375, %f384, %f344;
	fma.rn.f32 	%f425, %f375, %f385, %f345;
	fma.rn.f32 	%f426, %f375, %f386, %f346;
	fma.rn.f32 	%f427, %f376, %f379, %f347;
	fma.rn.f32 	%f428, %f376, %f380, %f348;
	fma.rn.f32 	%f429, %f376, %f381, %f349;
	fma.rn.f32 	%f430, %f376, %f382, %f350;
	fma.rn.f32 	%f431, %f376, %f383, %f351;
	fma.rn.f32 	%f432, %f376, %f384, %f352;
	fma.rn.f32 	%f433, %f376, %f385, %f353;
	fma.rn.f32 	%f434, %f376, %f386, %f354;
	fma.rn.f32 	%f435, %f377, %f379, %f355;
	fma.rn.f32 	%f436, %f377, %f380, %f356;
	fma.rn.f32 	%f437, %f377, %f381, %f357;
	fma.rn.f32 	%f438, %f377, %f382, %f358;
	fma.rn.f32 	%f439, %f377, %f383, %f359;
	fma.rn.f32 	%f440, %f377, %f384, %f360;
	fma.rn.f32 	%f441, %f377, %f385, %f361;
	fma.rn.f32 	%f442, %f377, %f386, %f362;
	fma.rn.f32 	%f443, %f378, %f379, %f363;
	fma.rn.f32 	%f444, %f378, %f380, %f364;
	fma.rn.f32 	%f445, %f378, %f381, %f365;
	fma.rn.f32 	%f446, %f378, %f382, %f366;
	fma.rn.f32 	%f447, %f378, %f383, %f367;
	fma.rn.f32 	%f448, %f378, %f384, %f368;
	fma.rn.f32 	%f449, %f378, %f385, %f369;
	fma.rn.f32 	%f450, %f378, %f386, %f370;
	ld.shared.v4.f32 	{%f451, %f452, %f453, %f454}, [%r57+384];
	ld.shared.v4.f32 	{%f455, %f456, %f457, %f458}, [%r57+448];
	ld.shared.v4.f32 	{%f459, %f460, %f461, %f462}, [%r60+384];
	ld.shared.v4.f32 	{%f463, %f464, %f465, %f466}, [%r60+448];
	fma.rn.f32 	%f467, %f451, %f459, %f387;
	fma.rn.f32 	%f468, %f451, %f460, %f388;
	fma.rn.f32 	%f469, %f451, %f461, %f389;
	fma.rn.f32 	%f470, %f451, %f462, %f390;
	fma.rn.f32 	%f471, %f451, %f463, %f391;
	fma.rn.f32 	%f472, %f451, %f464, %f392;
	fma.rn.f32 	%f473, %f451, %f465, %f393;
	fma.rn.f32 	%f474, %f451, %f466, %f394;
	fma.rn.f32 	%f475, %f452, %f459, %f395;
	fma.rn.f32 	%f476, %f452, %f460, %f396;
	fma.rn.f32 	%f477, %f452, %f461, %f397;
	fma.rn.f32 	%f478, %f452, %f462, %f398;
	fma.rn.f32 	%f479, %f452, %f463, %f399;
	fma.rn.f32 	%f480, %f452, %f464, %f400;
	fma.rn.f32 	%f481, %f452, %f465, %f401;
	fma.rn.f32 	%f482, %f452, %f466, %f402;
	fma.rn.f32 	%f483, %f453, %f459, %f403;
	fma.rn.f32 	%f484, %f453, %f460, %f404;
	fma.rn.f32 	%f485, %f453, %f461, %f405;
	fma.rn.f32 	%f486, %f453, %f462, %f406;
	fma.rn.f32 	%f487, %f453, %f463, %f407;
	fma.rn.f32 	%f488, %f453, %f464, %f408;
	fma.rn.f32 	%f489, %f453, %f465, %f409;
	fma.rn.f32 	%f490, %f453, %f466, %f410;
	fma.rn.f32 	%f491, %f454, %f459, %f411;
	fma.rn.f32 	%f492, %f454, %f460, %f412;
	fma.rn.f32 	%f493, %f454, %f461, %f413;
	fma.rn.f32 	%f494, %f454, %f462, %f414;
	fma.rn.f32 	%f495, %f454, %f463, %f415;
	fma.rn.f32 	%f496, %f454, %f464, %f416;
	fma.rn.f32 	%f497, %f454, %f465, %f417;
	fma.rn.f32 	%f498, %f454, %f466, %f418;
	fma.rn.f32 	%f499, %f455, %f459, %f419;
	fma.rn.f32 	%f500, %f455, %f460, %f420;
	fma.rn.f32 	%f501, %f455, %f461, %f421;
	fma.rn.f32 	%f502, %f455, %f462, %f422;
	fma.rn.f32 	%f503, %f455, %f463, %f423;
	fma.rn.f32 	%f504, %f455, %f464, %f424;
	fma.rn.f32 	%f505, %f455, %f465, %f425;
	fma.rn.f32 	%f506, %f455, %f466, %f426;
	fma.rn.f32 	%f507, %f456, %f459, %f427;
	fma.rn.f32 	%f508, %f456, %f460, %f428;
	fma.rn.f32 	%f509, %f456, %f461, %f429;
	fma.rn.f32 	%f510, %f456, %f462, %f430;
	fma.rn.f32 	%f511, %f456, %f463, %f431;
	fma.rn.f32 	%f512, %f456, %f464, %f432;
	fma.rn.f32 	%f513, %f456, %f465, %f433;
	fma.rn.f32 	%f514, %f456, %f466, %f434;
	fma.rn.f32 	%f515, %f457, %f459, %f435;
	fma.rn.f32 	%f516, %f457, %f460, %f436;
	fma.rn.f32 	%f517, %f457, %f461, %f437;
	fma.rn.f32 	%f518, %f457, %f462, %f438;
	fma.rn.f32 	%f519, %f457, %f463, %f439;
	fma.rn.f32 	%f520, %f457, %f464, %f440;
	fma.rn.f32 	%f521, %f457, %f465, %f441;
	fma.rn.f32 	%f522, %f457, %f466, %f442;
	fma.rn.f32 	%f523, %f458, %f459, %f443;
	fma.rn.f32 	%f524, %f458, %f460, %f444;
	fma.rn.f32 	%f525, %f458, %f461, %f445;
	fma.rn.f32 	%f526, %f458, %f462, %f446;
	fma.rn.f32 	%f527, %f458, %f463, %f447;
	fma.rn.f32 	%f528, %f458, %f464, %f448;
	fma.rn.f32 	%f529, %f458, %f465, %f449;
	fma.rn.f32 	%f530, %f458, %f466, %f450;
	ld.shared.v4.f32 	{%f531, %f532, %f533, %f534}, [%r57+512];
	ld.shared.v4.f32 	{%f535, %f536, %f537, %f538}, [%r57+576];
	ld.shared.v4.f32 	{%f539, %f540, %f541, %f542}, [%r60+512];
	ld.shared.v4.f32 	{%f543, %f544, %f545, %f546}, [%r60+576];
	fma.rn.f32 	%f547, %f531, %f539, %f467;
	fma.rn.f32 	%f548, %f531, %f540, %f468;
	fma.rn.f32 	%f549, %f531, %f541, %f469;
	fma.rn.f32 	%f550, %f531, %f542, %f470;
	fma.rn.f32 	%f551, %f531, %f543, %f471;
	fma.rn.f32 	%f552, %f531, %f544, %f472;
	fma.rn.f32 	%f553, %f531, %f545, %f473;
	fma.rn.f32 	%f554, %f531, %f546, %f474;
	fma.rn.f32 	%f555, %f532, %f539, %f475;
	fma.rn.f32 	%f556, %f532, %f540, %f476;
	fma.rn.f32 	%f557, %f532, %f541, %f477;
	fma.rn.f32 	%f558, %f532, %f542, %f478;
	fma.rn.f32 	%f559, %f532, %f543, %f479;
	fma.rn.f32 	%f560, %f532, %f544, %f480;
	fma.rn.f32 	%f561, %f532, %f545, %f481;
	fma.rn.f32 	%f562, %f532, %f546, %f482;
	fma.rn.f32 	%f563, %f533, %f539, %f483;
	fma.rn.f32 	%f564, %f533, %f540, %f484;
	fma.rn.f32 	%f565, %f533, %f541, %f485;
	fma.rn.f32 	%f566, %f533, %f542, %f486;
	fma.rn.f32 	%f567, %f533, %f543, %f487;
	fma.rn.f32 	%f568, %f533, %f544, %f488;
	fma.rn.f32 	%f569, %f533, %f545, %f489;
	fma.rn.f32 	%f570, %f533, %f546, %f490;
	fma.rn.f32 	%f571, %f534, %f539, %f491;
	fma.rn.f32 	%f572, %f534, %f540, %f492;
	fma.rn.f32 	%f573, %f534, %f541, %f493;
	fma.rn.f32 	%f574, %f534, %f542, %f494;
	fma.rn.f32 	%f575, %f534, %f543, %f495;
	fma.rn.f32 	%f576, %f534, %f544, %f496;
	fma.rn.f32 	%f577, %f534, %f545, %f497;
	fma.rn.f32 	%f578, %f534, %f546, %f498;
	fma.rn.f32 	%f579, %f535, %f539, %f499;
	fma.rn.f32 	%f580, %f535, %f540, %f500;
	fma.rn.f32 	%f581, %f535, %f541, %f501;
	fma.rn.f32 	%f582, %f535, %f542, %f502;
	fma.rn.f32 	%f583, %f535, %f543, %f503;
	fma.rn.f32 	%f584, %f535, %f544, %f504;
	fma.rn.f32 	%f585, %f535, %f545, %f505;
	fma.rn.f32 	%f586, %f535, %f546, %f506;
	fma.rn.f32 	%f587, %f536, %f539, %f507;
	fma.rn.f32 	%f588, %f536, %f540, %f508;
	fma.rn.f32 	%f589, %f536, %f541, %f509;
	fma.rn.f32 	%f590, %f536, %f542, %f510;
	fma.rn.f32 	%f591, %f536, %f543, %f511;
	fma.rn.f32 	%f592, %f536, %f544, %f512;
	fma.rn.f32 	%f593, %f536, %f545, %f513;
	fma.rn.f32 	%f594, %f536, %f546, %f514;
	fma.rn.f32 	%f595, %f537, %f539, %f515;
	fma.rn.f32 	%f596, %f537, %f540, %f516;
	fma.rn.f32 	%f597, %f537, %f541, %f517;
	fma.rn.f32 	%f598, %f537, %f542, %f518;
	fma.rn.f32 	%f599, %f537, %f543, %f519;
	fma.rn.f32 	%f600, %f537, %f544, %f520;
	fma.rn.f32 	%f601, %f537, %f545, %f521;
	fma.rn.f32 	%f602, %f537, %f546, %f522;
	fma.rn.f32 	%f603, %f538, %f539, %f523;
	fma.rn.f32 	%f604, %f538, %f540, %f524;
	fma.rn.f32 	%f605, %f538, %f541, %f525;
	fma.rn.f32 	%f606, %f538, %f542, %f526;
	fma.rn.f32 	%f607, %f538, %f543, %f527;
	fma.rn.f32 	%f608, %f538, %f544, %f528;
	fma.rn.f32 	%f609, %f538, %f545, %f529;
	fma.rn.f32 	%f610, %f538, %f546, %f530;
	ld.shared.v4.f32 	{%f611, %f612, %f613, %f614}, [%r57+640];
	ld.shared.v4.f32 	{%f615, %f616, %f617, %f618}, [%r57+704];
	ld.shared.v4.f32 	{%f619, %f620, %f621, %f622}, [%r60+640];
	ld.shared.v4.f32 	{%f623, %f624, %f625, %f626}, [%r60+704];
	fma.rn.f32 	%f627, %f611, %f619, %f547;
	fma.rn.f32 	%f628, %f611, %f620, %f548;
	fma.rn.f32 	%f629, %f611, %f621, %f549;
	fma.rn.f32 	%f630, %f611, %f622, %f550;
	fma.rn.f32 	%f631, %f611, %f623, %f551;
	fma.rn.f32 	%f632, %f611, %f624, %f552;
	fma.rn.f32 	%f633, %f611, %f625, %f553;
	fma.rn.f32 	%f634, %f611, %f626, %f554;
	fma.rn.f32 	%f635, %f612, %f619, %f555;
	fma.rn.f32 	%f636, %f612, %f620, %f556;
	fma.rn.f32 	%f637, %f612, %f621, %f557;
	fma.rn.f32 	%f638, %f612, %f622, %f558;
	fma.rn.f32 	%f639, %f612, %f623, %f559;
	fma.rn.f32 	%f640, %f612, %f624, %f560;
	fma.rn.f32 	%f641, %f612, %f625, %f561;
	fma.rn.f32 	%f642, %f612, %f626, %f562;
	fma.rn.f32 	%f643, %f613, %f619, %f563;
	fma.rn.f32 	%f644, %f613, %f620, %f564;
	fma.rn.f32 	%f645, %f613, %f621, %f565;
	fma.rn.f32 	%f646, %f613, %f622, %f566;
	fma.rn.f32 	%f647, %f613, %f623, %f567;
	fma.rn.f32 	%f648, %f613, %f624, %f568;
	fma.rn.f32 	%f649, %f613, %f625, %f569;
	fma.rn.f32 	%f650, %f613, %f626, %f570;
	fma.rn.f32 	%f651, %f614, %f619, %f571;
	fma.rn.f32 	%f652, %f614, %f620, %f572;
	fma.rn.f32 	%f653, %f614, %f621, %f573;
	fma.rn.f32 	%f654, %f614, %f622, %f574;
	fma.rn.f32 	%f655, %f614, %f623, %f575;
	fma.rn.f32 	%f656, %f614, %f624, %f576;
	fma.rn.f32 	%f657, %f614, %f625, %f577;
	fma.rn.f32 	%f658, %f614, %f626, %f578;
	fma.rn.f32 	%f659, %f615, %f619, %f579;
	fma.rn.f32 	%f660, %f615, %f620, %f580;
	fma.rn.f32 	%f661, %f615, %f621, %f581;
	fma.rn.f32 	%f662, %f615, %f622, %f582;
	fma.rn.f32 	%f663, %f615, %f623, %f583;
	fma.rn.f32 	%f664, %f615, %f624, %f584;
	fma.rn.f32 	%f665, %f615, %f625, %f585;
	fma.rn.f32 	%f666, %f615, %f626, %f586;
	fma.rn.f32 	%f667, %f616, %f619, %f587;
	fma.rn.f32 	%f668, %f616, %f620, %f588;
	fma.rn.f32 	%f669, %f616, %f621, %f589;
	fma.rn.f32 	%f670, %f616, %f622, %f590;
	fma.rn.f32 	%f671, %f616, %f623, %f591;
	fma.rn.f32 	%f672, %f616, %f624, %f592;
	fma.rn.f32 	%f673, %f616, %f625, %f593;
	fma.rn.f32 	%f674, %f616, %f626, %f594;
	fma.rn.f32 	%f675, %f617, %f619, %f595;
	fma.rn.f32 	%f676, %f617, %f620, %f596;
	fma.rn.f32 	%f677, %f617, %f621, %f597;
	fma.rn.f32 	%f678, %f617, %f622, %f598;
	fma.rn.f32 	%f679, %f617, %f623, %f599;
	fma.rn.f32 	%f680, %f617, %f624, %f600;
	fma.rn.f32 	%f681, %f617, %f625, %f601;
	fma.rn.f32 	%f682, %f617, %f626, %f602;
	fma.rn.f32 	%f683, %f618, %f619, %f603;
	fma.rn.f32 	%f684, %f618, %f620, %f604;
	fma.rn.f32 	%f685, %f618, %f621, %f605;
	fma.rn.f32 	%f686, %f618, %f622, %f606;
	fma.rn.f32 	%f687, %f618, %f623, %f607;
	fma.rn.f32 	%f688, %f618, %f624, %f608;
	fma.rn.f32 	%f689, %f618, %f625, %f609;
	fma.rn.f32 	%f690, %f618, %f626, %f610;
	ld.shared.v4.f32 	{%f691, %f692, %f693, %f694}, [%r57+768];
	ld.shared.v4.f32 	{%f695, %f696, %f697, %f698}, [%r57+832];
	ld.shared.v4.f32 	{%f699, %f700, %f701, %f702}, [%r60+768];
	ld.shared.v4.f32 	{%f703, %f704, %f705, %f706}, [%r60+832];
	fma.rn.f32 	%f707, %f691, %f699, %f627;
	fma.rn.f32 	%f708, %f691, %f700, %f628;
	fma.rn.f32 	%f709, %f691, %f701, %f629;
	fma.rn.f32 	%f710, %f691, %f702, %f630;
	fma.rn.f32 	%f711, %f691, %f703, %f631;
	fma.rn.f32 	%f712, %f691, %f704, %f632;
	fma.rn.f32 	%f713, %f691, %f705, %f633;
	fma.rn.f32 	%f714, %f691, %f706, %f634;
	fma.rn.f32 	%f715, %f692, %f699, %f635;
	fma.rn.f32 	%f716, %f692, %f700, %f636;
	fma.rn.f32 	%f717, %f692, %f701, %f637;
	fma.rn.f32 	%f718, %f692, %f702, %f638;
	fma.rn.f32 	%f719, %f692, %f703, %f639;
	fma.rn.f32 	%f720, %f692, %f704, %f640;
	fma.rn.f32 	%f721, %f692, %f705, %f641;
	fma.rn.f32 	%f722, %f692, %f706, %f642;
	fma.rn.f32 	%f723, %f693, %f699, %f643;
	fma.rn.f32 	%f724, %f693, %f700, %f644;
	fma.rn.f32 	%f725, %f693, %f701, %f645;
	fma.rn.f32 	%f726, %f693, %f702, %f646;
	fma.rn.f32 	%f727, %f693, %f703, %f647;
	fma.rn.f32 	%f728, %f693, %f704, %f648;
	fma.rn.f32 	%f729, %f693, %f705, %f649;
	fma.rn.f32 	%f730, %f693, %f706, %f650;
	fma.rn.f32 	%f731, %f694, %f699, %f651;
	fma.rn.f32 	%f732, %f694, %f700, %f652;
	fma.rn.f32 	%f733, %f694, %f701, %f653;
	fma.rn.f32 	%f734, %f694, %f702, %f654;
	fma.rn.f32 	%f735, %f694, %f703, %f655;
	fma.rn.f32 	%f736, %f694, %f704, %f656;
	fma.rn.f32 	%f737, %f694, %f705, %f657;
	fma.rn.f32 	%f738, %f694, %f706, %f658;
	fma.rn.f32 	%f739, %f695, %f699, %f659;
	fma.rn.f32 	%f740, %f695, %f700, %f660;
	fma.rn.f32 	%f741, %f695, %f701, %f661;
	fma.rn.f32 	%f742, %f695, %f702, %f662;
	fma.rn.f32 	%f743, %f695, %f703, %f663;
	fma.rn.f32 	%f744, %f695, %f704, %f664;
	fma.rn.f32 	%f745, %f695, %f705, %f665;
	fma.rn.f32 	%f746, %f695, %f706, %f666;
	fma.rn.f32 	%f747, %f696, %f699, %f667;
	fma.rn.f32 	%f748, %f696, %f700, %f668;
	fma.rn.f32 	%f749, %f696, %f701, %f669;
	fma.rn.f32 	%f750, %f696, %f702, %f670;
	fma.rn.f32 	%f751, %f696, %f703, %f671;
	fma.rn.f32 	%f752, %f696, %f704, %f672;
	fma.rn.f32 	%f753, %f696, %f705, %f673;
	fma.rn.f32 	%f754, %f696, %f706, %f674;
	fma.rn.f32 	%f755, %f697, %f699, %f675;
	fma.rn.f32 	%f756, %f697, %f700, %f676;
	fma.rn.f32 	%f757, %f697, %f701, %f677;
	fma.rn.f32 	%f758, %f697, %f702, %f678;
	fma.rn.f32 	%f759, %f697, %f703, %f679;
	fma.rn.f32 	%f760, %f697, %f704, %f680;
	fma.rn.f32 	%f761, %f697, %f705, %f681;
	fma.rn.f32 	%f762, %f697, %f706, %f682;
	fma.rn.f32 	%f763, %f698, %f699, %f683;
	fma.rn.f32 	%f764, %f698, %f700, %f684;
	fma.rn.f32 	%f765, %f698, %f701, %f685;
	fma.rn.f32 	%f766, %f698, %f702, %f686;
	fma.rn.f32 	%f767, %f698, %f703, %f687;
	fma.rn.f32 	%f768, %f698, %f704, %f688;
	fma.rn.f32 	%f769, %f698, %f705, %f689;
	fma.rn.f32 	%f770, %f698, %f706, %f690;
	ld.shared.v4.f32 	{%f771, %f772, %f773, %f774}, [%r57+896];
	ld.shared.v4.f32 	{%f775, %f776, %f777, %f778}, [%r57+960];
	ld.shared.v4.f32 	{%f779, %f780, %f781, %f782}, [%r60+896];
	ld.shared.v4.f32 	{%f783, %f784, %f785, %f786}, [%r60+960];
	fma.rn.f32 	%f1554, %f771, %f779, %f707;
	fma.rn.f32 	%f1553, %f771, %f780, %f708;
	fma.rn.f32 	%f1552, %f771, %f781, %f709;
	fma.rn.f32 	%f1551, %f771, %f782, %f710;
	fma.rn.f32 	%f1550, %f771, %f783, %f711;
	fma.rn.f32 	%f1549, %f771, %f784, %f712;
	fma.rn.f32 	%f1548, %f771, %f785, %f713;
	fma.rn.f32 	%f1547, %f771, %f786, %f714;
	fma.rn.f32 	%f1546, %f772, %f779, %f715;
	fma.rn.f32 	%f1545, %f772, %f780, %f716;
	fma.rn.f32 	%f1544, %f772, %f781, %f717;
	fma.rn.f32 	%f1543, %f772, %f782, %f718;
	fma.rn.f32 	%f1542, %f772, %f783, %f719;
	fma.rn.f32 	%f1541, %f772, %f784, %f720;
	fma.rn.f32 	%f1540, %f772, %f785, %f721;
	fma.rn.f32 	%f1539, %f772, %f786, %f722;
	fma.rn.f32 	%f1538, %f773, %f779, %f723;
	fma.rn.f32 	%f1537, %f773, %f780, %f724;
	fma.rn.f32 	%f1536, %f773, %f781, %f725;
	fma.rn.f32 	%f1535, %f773, %f782, %f726;
	fma.rn.f32 	%f1534, %f773, %f783, %f727;
	fma.rn.f32 	%f1533, %f773, %f784, %f728;
	fma.rn.f32 	%f1532, %f773, %f785, %f729;
	fma.rn.f32 	%f1531, %f773, %f786, %f730;
	fma.rn.f32 	%f1530, %f774, %f779, %f731;
	fma.rn.f32 	%f1529, %f774, %f780, %f732;
	fma.rn.f32 	%f1528, %f774, %f781, %f733;
	fma.rn.f32 	%f1527, %f774, %f782, %f734;
	fma.rn.f32 	%f1526, %f774, %f783, %f735;
	fma.rn.f32 	%f1525, %f774, %f784, %f736;
	fma.rn.f32 	%f1524, %f774, %f785, %f737;
	fma.rn.f32 	%f1523, %f774, %f786, %f738;
	fma.rn.f32 	%f1522, %f775, %f779, %f739;
	fma.rn.f32 	%f1521, %f775, %f780, %f740;
	fma.rn.f32 	%f1520, %f775, %f781, %f741;
	fma.rn.f32 	%f1519, %f775, %f782, %f742;
	fma.rn.f32 	%f1518, %f775, %f783, %f743;
	fma.rn.f32 	%f1517, %f775, %f784, %f744;
	fma.rn.f32 	%f1516, %f775, %f785, %f745;
	fma.rn.f32 	%f1515, %f775, %f786, %f746;
	fma.rn.f32 	%f1514, %f776, %f779, %f747;
	fma.rn.f32 	%f1513, %f776, %f780, %f748;
	fma.rn.f32 	%f1512, %f776, %f781, %f749;
	fma.rn.f32 	%f1511, %f776, %f782, %f750;
	fma.rn.f32 	%f1510, %f776, %f783, %f751;
	fma.rn.f32 	%f1509, %f776, %f784, %f752;
	fma.rn.f32 	%f1508, %f776, %f785, %f753;
	fma.rn.f32 	%f1507, %f776, %f786, %f754;
	fma.rn.f32 	%f1506, %f777, %f779, %f755;
	fma.rn.f32 	%f1505, %f777, %f780, %f756;
	fma.rn.f32 	%f1504, %f777, %f781, %f757;
	fma.rn.f32 	%f1503, %f777, %f782, %f758;
	fma.rn.f32 	%f1502, %f777, %f783, %f759;
	fma.rn.f32 	%f1501, %f777, %f784, %f760;
	fma.rn.f32 	%f1500, %f777, %f785, %f761;
	fma.rn.f32 	%f1499, %f777, %f786, %f762;
	fma.rn.f32 	%f1498, %f778, %f779, %f763;
	fma.rn.f32 	%f1497, %f778, %f780, %f764;
	fma.rn.f32 	%f1496, %f778, %f781, %f765;
	fma.rn.f32 	%f1495, %f778, %f782, %f766;
	fma.rn.f32 	%f1494, %f778, %f783, %f767;
	fma.rn.f32 	%f1493, %f778, %f784, %f768;
	fma.rn.f32 	%f1492, %f778, %f785, %f769;
	fma.rn.f32 	%f1491, %f778, %f786, %f770;
	add.s32 	%r61, %r51, %r49;
	mov.u32 	%r62, %ntid.x;
	mad.lo.s32 	%r63, %r55, %r62, %r58;
	shl.b32 	%r64, %r63, 2;
	shl.b32 	%r65, %r63, 9;
	and.b32  	%r66, %r65, 512;
	add.s32 	%r67, %r61, %r66;
	shl.b32 	%r68, %r63, 1;
	and.b32  	%r69, %r68, -4;
	add.s32 	%r70, %r67, %r69;
	st.shared.f32 	[%r70], %f203;
	st.shared.f32 	[%r70+128], %f204;
	st.shared.f32 	[%r70+256], %f205;
	st.shared.f32 	[%r70+384], %f206;
	and.b32  	%r71, %r64, -128;
	add.s32 	%r72, %r53, %r71;
	shl.b32 	%r73, %r63, 4;
	and.b32  	%r74, %r73, 496;
	add.s32 	%r75, %r72, %r74;
	add.s32 	%r76, %r75, %r49;
	st.shared.v4.f32 	[%r76], {%f207, %f208, %f209, %f210};
	bar.sync 	0;
	add.s32 	%r103, %r103, 1;
	add.s32 	%r102, %r102, 8;
	shl.b32 	%r77, %r98, 3;
	add.s32 	%r101, %r101, %r77;
	setp.eq.s32 	%p2, %r103, -1;
	@%p2 bra 	$L__BB2_3;
	bra.uni 	$L__BB2_2;
$L__BB2_3:
	ld.param.u32 	%r99, [_Z8sgemm_V3PfS_S_iii_param_4];
	ld.param.u64 	%rd30, [_Z8sgemm_V3PfS_S_iii_param_2];
	cvta.to.global.u64 	%rd16, %rd30;
	mov.u32 	%r78, %tid.y;
	shl.b32 	%r79, %r78, 2;
	mov.u32 	%r80, %tid.x;
	shl.b32 	%r81, %r80, 2;
	shl.b32 	%r82, %r78, 4;
	mov.u32 	%r83, _ZZ8sgemm_V3PfS_S_iiiE3s_a;
	add.s32 	%r84, %r82, %r83;
	ld.shared.v4.f32 	{%f787, %f788, %f789, %f790}, [%r84+1024];
	ld.shared.v4.f32 	{%f791, %f792, %f793, %f794}, [%r84+1088];
	shl.b32 	%r85, %r80, 4;
	mov.u32 	%r86, _ZZ8sgemm_V3PfS_S_iiiE3s_b;
	add.s32 	%r87, %r85, %r86;
	ld.shared.v4.f32 	{%f795, %f796, %f797, %f798}, [%r87+1024];
	ld.shared.v4.f32 	{%f799, %f800, %f801, %f802}, [%r87+1088];
	fma.rn.f32 	%f803, %f787, %f795, %f1554;
	fma.rn.f32 	%f804, %f787, %f796, %f1553;
	fma.rn.f32 	%f805, %f787, %f797, %f1552;
	fma.rn.f32 	%f806, %f787, %f798, %f1551;
	fma.rn.f32 	%f807, %f787, %f799, %f1550;
	fma.rn.f32 	%f808, %f787, %f800, %f1549;
	fma.rn.f32 	%f809, %f787, %f801, %f1548;
	fma.rn.f32 	%f810, %f787, %f802, %f1547;
	fma.rn.f32 	%f811, %f788, %f795, %f1546;
	fma.rn.f32 	%f812, %f788, %f796, %f1545;
	fma.rn.f32 	%f813, %f788, %f797, %f1544;
	fma.rn.f32 	%f814, %f788, %f798, %f1543;
	fma.rn.f32 	%f815, %f788, %f799, %f1542;
	fma.rn.f32 	%f816, %f788, %f800, %f1541;
	fma.rn.f32 	%f817, %f788, %f801, %f1540;
	fma.rn.f32 	%f818, %f788, %f802, %f1539;
	fma.rn.f32 	%f819, %f789, %f795, %f1538;
	fma.rn.f32 	%f820, %f789, %f796, %f1537;
	fma.rn.f32 	%f821, %f789, %f797, %f1536;
	fma.rn.f32 	%f822, %f789, %f798, %f1535;
	fma.rn.f32 	%f823, %f789, %f799, %f1534;
	fma.rn.f32 	%f824, %f789, %f800, %f1533;
	fma.rn.f32 	%f825, %f789, %f801, %f1532;
	fma.rn.f32 	%f826, %f789, %f802, %f1531;
	fma.rn.f32 	%f827, %f790, %f795, %f1530;
	fma.rn.f32 	%f828, %f790, %f796, %f1529;
	fma.rn.f32 	%f829, %f790, %f797, %f1528;
	fma.rn.f32 	%f830, %f790, %f798, %f1527;
	fma.rn.f32 	%f831, %f790, %f799, %f1526;
	fma.rn.f32 	%f832, %f790, %f800, %f1525;
	fma.rn.f32 	%f833, %f790, %f801, %f1524;
	fma.rn.f32 	%f834, %f790, %f802, %f1523;
	fma.rn.f32 	%f835, %f791, %f795, %f1522;
	fma.rn.f32 	%f836, %f791, %f796, %f1521;
	fma.rn.f32 	%f837, %f791, %f797, %f1520;
	fma.rn.f32 	%f838, %f791, %f798, %f1519;
	fma.rn.f32 	%f839, %f791, %f799, %f1518;
	fma.rn.f32 	%f840, %f791, %f800, %f1517;
	fma.rn.f32 	%f841, %f791, %f801, %f1516;
	fma.rn.f32 	%f842, %f791, %f802, %f1515;
	fma.rn.f32 	%f843, %f792, %f795, %f1514;
	fma.rn.f32 	%f844, %f792, %f796, %f1513;
	fma.rn.f32 	%f845, %f792, %f797, %f1512;
	fma.rn.f32 	%f846, %f792, %f798, %f1511;
	fma.rn.f32 	%f847, %f792, %f799, %f1510;
	fma.rn.f32 	%f848, %f792, %f800, %f1509;
	fma.rn.f32 	%f849, %f792, %f801, %f1508;
	fma.rn.f32 	%f850, %f792, %f802, %f1507;
	fma.rn.f32 	%f851, %f793, %f795, %f1506;
	fma.rn.f32 	%f852, %f793, %f796, %f1505;
	fma.rn.f32 	%f853, %f793, %f797, %f1504;
	fma.rn.f32 	%f854, %f793, %f798, %f1503;
	fma.rn.f32 	%f855, %f793, %f799, %f1502;
	fma.rn.f32 	%f856, %f793, %f800, %f1501;
	fma.rn.f32 	%f857, %f793, %f801, %f1500;
	fma.rn.f32 	%f858, %f793, %f802, %f1499;
	fma.rn.f32 	%f859, %f794, %f795, %f1498;
	fma.rn.f32 	%f860, %f794, %f796, %f1497;
	fma.rn.f32 	%f861, %f794, %f797, %f1496;
	fma.rn.f32 	%f862, %f794, %f798, %f1495;
	fma.rn.f32 	%f863, %f794, %f799, %f1494;
	fma.rn.f32 	%f864, %f794, %f800, %f1493;
	fma.rn.f32 	%f865, %f794, %f801, %f1492;
	fma.rn.f32 	%f866, %f794, %f802, %f1491;
	ld.shared.v4.f32 	{%f867, %f868, %f869, %f870}, [%r84+1152];
	ld.shared.v4.f32 	{%f871, %f872, %f873, %f874}, [%r84+1216];
	ld.shared.v4.f32 	{%f875, %f876, %f877, %f878}, [%r87+1152];
	ld.shared.v4.f32 	{%f879, %f880, %f881, %f882}, [%r87+1216];
	fma.rn.f32 	%f883, %f867, %f875, %f803;
	fma.rn.f32 	%f884, %f867, %f876, %f804;
	fma.rn.f32 	%f885, %f867, %f877, %f805;
	fma.rn.f32 	%f886, %f867, %f878, %f806;
	fma.rn.f32 	%f887, %f867, %f879, %f807;
	fma.rn.f32 	%f888, %f867, %f880, %f808;
	fma.rn.f32 	%f889, %f867, %f881, %f809;
	fma.rn.f32 	%f890, %f867, %f882, %f810;
	fma.rn.f32 	%f891, %f868, %f875, %f811;
	fma.rn.f32 	%f892, %f868, %f876, %f812;
	fma.rn.f32 	%f893, %f868, %f877, %f813;
	fma.rn.f32 	%f894, %f868, %f878, %f814;
	fma.rn.f32 	%f895, %f868, %f879, %f815;
	fma.rn.f32 	%f896, %f868, %f880, %f816;
	fma.rn.f32 	%f897, %f868, %f881, %f817;
	fma.rn.f32 	%f898, %f868, %f882, %f818;
	fma.rn.f32 	%f899, %f869, %f875, %f819;
	fma.rn.f32 	%f900, %f869, %f876, %f820;
	fma.rn.f32 	%f901, %f869, %f877, %f821;
	fma.rn.f32 	%f902, %f869, %f878, %f822;
	fma.rn.f32 	%f903, %f869, %f879, %f823;
	fma.rn.f32 	%f904, %f869, %f880, %f824;
	fma.rn.f32 	%f905, %f869, %f881, %f825;
	fma.rn.f32 	%f906, %f869, %f882, %f826;
	fma.rn.f32 	%f907, %f870, %f875, %f827;
	fma.rn.f32 	%f908, %f870, %f876, %f828;
	fma.rn.f32 	%f909, %f870, %f877, %f829;
	fma.rn.f32 	%f910, %f870, %f878, %f830;
	fma.rn.f32 	%f911, %f870, %f879, %f831;
	fma.rn.f32 	%f912, %f870, %f880, %f832;
	fma.rn.f32 	%f913, %f870, %f881, %f833;
	fma.rn.f32 	%f914, %f870, %f882, %f834;
	fma.rn.f32 	%f915, %f871, %f875, %f835;
	fma.rn.f32 	%f916, %f871, %f876, %f836;
	fma.rn.f32 	%f917, %f871, %f877, %f837;
	fma.rn.f32 	%f918, %f871, %f878, %f838;
	fma.rn.f32 	%f919, %f871, %f879, %f839;
	fma.rn.f32 	%f920, %f871, %f880, %f840;
	fma.rn.f32 	%f921, %f871, %f881, %f841;
	fma.rn.f32 	%f922, %f871, %f882, %f842;
	fma.rn.f32 	%f923, %f872, %f875, %f843;
	fma.rn.f32 	%f924, %f872, %f876, %f844;
	fma.rn.f32 	%f925, %f872, %f877, %f845;
	fma.rn.f32 	%f926, %f872, %f878, %f846;
	fma.rn.f32 	%f927, %f872, %f879, %f847;
	fma.rn.f32 	%f928, %f872, %f880, %f848;
	fma.rn.f32 	%f929, %f872, %f881, %f849;
	fma.rn.f32 	%f930, %f872, %f882, %f850;
	fma.rn.f32 	%f931, %f873, %f875, %f851;
	fma.rn.f32 	%f932, %f873, %f876, %f852;
	fma.rn.f32 	%f933, %f873, %f877, %f853;
	fma.rn.f32 	%f934, %f873, %f878, %f854;
	fma.rn.f32 	%f935, %f873, %f879, %f855;
	fma.rn.f32 	%f936, %f873, %f880, %f856;
	fma.rn.f32 	%f937, %f873, %f881, %f857;
	fma.rn.f32 	%f938, %f873, %f882, %f858;
	fma.rn.f32 	%f939, %f874, %f875, %f859;
	fma.rn.f32 	%f940, %f874, %f876, %f860;
	fma.rn.f32 	%f941, %f874, %f877, %f861;
	fma.rn.f32 	%f942, %f874, %f878, %f862;
	fma.rn.f32 	%f943, %f874, %f879, %f863;
	fma.rn.f32 	%f944, %f874, %f880, %f864;
	fma.rn.f32 	%f945, %f874, %f881, %f865;
	fma.rn.f32 	%f946, %f874, %f882, %f866;
	ld.shared.v4.f32 	{%f947, %f948, %f949, %f950}, [%r84+1280];
	ld.shared.v4.f32 	{%f951, %f952, %f953, %f954}, [%r84+1344];
	ld.shared.v4.f32 	{%f955, %f956, %f957, %f958}, [%r87+1280];
	ld.shared.v4.f32 	{%f959, %f960, %f961, %f962}, [%r87+1344];
	fma.rn.f32 	%f963, %f947, %f955, %f883;
	fma.rn.f32 	%f964, %f947, %f956, %f884;
	fma.rn.f32 	%f965, %f947, %f957, %f885;
	fma.rn.f32 	%f966, %f947, %f958, %f886;
	fma.rn.f32 	%f967, %f947, %f959, %f887;
	fma.rn.f32 	%f968, %f947, %f960, %f888;
	fma.rn.f32 	%f969, %f947, %f961, %f889;
	fma.rn.f32 	%f970, %f947, %f962, %f890;
	fma.rn.f32 	%f971, %f948, %f955, %f891;
	fma.rn.f32 	%f972, %f948, %f956, %f892;
	fma.rn.f32 	%f973, %f948, %f957, %f893;
	fma.rn.f32 	%f974, %f948, %f958, %f894;
	fma.rn.f32 	%f975, %f948, %f959, %f895;
	fma.rn.f32 	%f976, %f948, %f960, %f896;
	fma.rn.f32 	%f977, %f948, %f961, %f897;
	fma.rn.f32 	%f978, %f948, %f962, %f898;
	fma.rn.f32 	%f979, %f949, %f955, %f899;
	fma.rn.f32 	%f980, %f949, %f956, %f900;
	fma.rn.f32 	%f981, %f949, %f957, %f901;
	fma.rn.f32 	%f982, %f949, %f958, %f902;
	fma.rn.f32 	%f983, %f949, %f959, %f903;
	fma.rn.f32 	%f984, %f949, %f960, %f904;
	fma.rn.f32 	%f985, %f949, %f961, %f905;
	fma.rn.f32 	%f986, %f949, %f962, %f906;
	fma.rn.f32 	%f987, %f950, %f955, %f907;
	fma.rn.f32 	%f988, %f950, %f956, %f908;
	fma.rn.f32 	%f989, %f950, %f957, %f909;
	fma.rn.f32 	%f990, %f950, %f958, %f910;
	fma.rn.f32 	%f991, %f950, %f959, %f911;
	fma.rn.f32 	%f992, %f950, %f960, %f912;
	fma.rn.f32 	%f993, %f950, %f961, %f913;
	fma.rn.f32 	%f994, %f950, %f962, %f914;
	fma.rn.f32 	%f995, %f951, %f955, %f915;
	fma.rn.f32 	%f996, %f951, %f956, %f916;
	fma.rn.f32 	%f997, %f951, %f957, %f917;
	fma.rn.f32 	%f998, %f951, %f958, %f918;
	fma.rn.f32 	%f999, %f951, %f959, %f919;
	fma.rn.f32 	%f1000, %f951, %f960, %f920;
	fma.rn.f32 	%f1001, %f951, %f961, %f921;
	fma.rn.f32 	%f1002, %f951, %f962, %f922;
	fma.rn.f32 	%f1003, %f952, %f955, %f923;
	fma.rn.f32 	%f1004, %f952, %f956, %f924;
	fma.rn.f32 	%f1005, %f952, %f957, %f925;
	fma.rn.f32 	%f1006, %f952, %f958, %f926;
	fma.rn.f32 	%f1007, %f952, %f959, %f927;
	fma.rn.f32 	%f1008, %f952, %f960, %f928;
	fma.rn.f32 	%f1009, %f952, %f961, %f929;
	fma.rn.f32 	%f1010, %f952, %f962, %f930;
	fma.rn.f32 	%f1011, %f953, %f955, %f931;
	fma.rn.f32 	%f1012, %f953, %f956, %f932;
	fma.rn.f32 	%f1013, %f953, %f957, %f933;
	fma.rn.f32 	%f1014, %f953, %f958, %f934;
	fma.rn.f32 	%f1015, %f953, %f959, %f935;
	fma.rn.f32 	%f1016, %f953, %f960, %f936;
	fma.rn.f32 	%f1017, %f953, %f961, %f937;
	fma.rn.f32 	%f1018, %f953, %f962, %f938;
	fma.rn.f32 	%f1019, %f954, %f955, %f939;
	fma.rn.f32 	%f1020, %f954, %f956, %f940;
	fma.rn.f32 	%f1021, %f954, %f957, %f941;
	fma.rn.f32 	%f1022, %f954, %f958, %f942;
	fma.rn.f32 	%f1023, %f954, %f959, %f943;
	fma.rn.f32 	%f1024, %f954, %f960, %f944;
	fma.rn.f32 	%f1025, %f954, %f961, %f945;
	fma.rn.f32 	%f1026, %f954, %f962, %f946;
	ld.shared.v4.f32 	{%f1027, %f1028, %f1029, %f1030}, [%r84+1408];
	ld.shared.v4.f32 	{%f1031, %f1032, %f1033, %f1034}, [%r84+1472];
	ld.shared.v4.f32 	{%f1035, %f1036, %f1037, %f1038}, [%r87+1408];
	ld.shared.v4.f32 	{%f1039, %f1040, %f1041, %f1042}, [%r87+1472];
	fma.rn.f32 	%f1043, %f1027, %f1035, %f963;
	fma.rn.f32 	%f1044, %f1027, %f1036, %f964;
	fma.rn.f32 	%f1045, %f1027, %f1037, %f965;
	fma.rn.f32 	%f1046, %f1027, %f1038, %f966;
	fma.rn.f32 	%f1047, %f1027, %f1039, %f967;
	fma.rn.f32 	%f1048, %f1027, %f1040, %f968;
	fma.rn.f32 	%f1049, %f1027, %f1041, %f969;
	fma.rn.f32 	%f1050, %f1027, %f1042, %f970;
	fma.rn.f32 	%f1051, %f1028, %f1035, %f971;
	fma.rn.f32 	%f1052, %f1028, %f1036, %f972;
	fma.rn.f32 	%f1053, %f1028, %f1037, %f973;
	fma.rn.f32 	%f1054, %f1028, %f1038, %f974;
	fma.rn.f32 	%f1055, %f1028, %f1039, %f975;
	fma.rn.f32 	%f1056, %f1028, %f1040, %f976;
	fma.rn.f32 	%f1057, %f1028, %f1041, %f977;
	fma.rn.f32 	%f1058, %f1028, %f1042, %f978;
	fma.rn.f32 	%f1059, %f1029, %f1035, %f979;
	fma.rn.f32 	%f1060, %f1029, %f1036, %f980;
	fma.rn.f32 	%f1061, %f1029, %f1037, %f981;
	fma.rn.f32 	%f1062, %f1029, %f1038, %f982;
	fma.rn.f32 	%f1063, %f1029, %f1039, %f983;
	fma.rn.f32 	%f1064, %f1029, %f1040, %f984;
	fma.rn.f32 	%f1065, %f1029, %f1041, %f985;
	fma.rn.f32 	%f1066, %f1029, %f1042, %f986;
	fma.rn.f32 	%f1067, %f1030, %f1035, %f987;
	fma.rn.f32 	%f1068, %f1030, %f1036, %f988;
	fma.rn.f32 	%f1069, %f1030, %f1037, %f989;
	fma.rn.f32 	%f1070, %f1030, %f1038, %f990;
	fma.rn.f32 	%f1071, %f1030, %f1039, %f991;
	fma.rn.f32 	%f1072, %f1030, %f1040, %f992;
	fma.rn.f32 	%f1073, %f1030, %f1041, %f993;
	fma.rn.f32 	%f1074, %f1030, %f1042, %f994;
	fma.rn.f32 	%f1075, %f1031, %f1035, %f995;
	fma.rn.f32 	%f1076, %f1031, %f1036, %f996;
	fma.rn.f32 	%f1077, %f1031, %f1037, %f997;
	fma.rn.f32 	%f1078, %f1031, %f1038, %f998;
	fma.rn.f32 	%f1079, %f1031, %f1039, %f999;
	fma.rn.f32 	%f1080, %f1031, %f1040, %f1000;
	fma.rn.f32 	%f1081, %f1031, %f1041, %f1001;
	fma.rn.f32 	%f1082, %f1031, %f1042, %f1002;
	fma.rn.f32 	%f1083, %f1032, %f1035, %f1003;
	fma.rn.f32 	%f1084, %f1032, %f1036, %f1004;
	fma.rn.f32 	%f1085, %f1032, %f1037, %f1005;
	fma.rn.f32 	%f1086, %f1032, %f1038, %f1006;
	fma.rn.f32 	%f1087, %f1032, %f1039, %f1007;
	fma.rn.f32 	%f1088, %f1032, %f1040, %f1008;
	fma.rn.f32 	%f1089, %f1032, %f1041, %f1009;
	fma.rn.f32 	%f1090, %f1032, %f1042, %f1010;
	fma.rn.f32 	%f1091, %f1033, %f1035, %f1011;
	fma.rn.f32 	%f1092, %f1033, %f1036, %f1012;
	fma.rn.f32 	%f1093, %f1033, %f1037, %f1013;
	fma.rn.f32 	%f1094, %f1033, %f1038, %f1014;
	fma.rn.f32 	%f1095, %f1033, %f1039, %f1015;
	fma.rn.f32 	%f1096, %f1033, %f1040, %f1016;
	fma.rn.f32 	%f1097, %f1033, %f1041, %f1017;
	fma.rn.f32 	%f1098, %f1033, %f1042, %f1018;
	fma.rn.f32 	%f1099, %f1034, %f1035, %f1019;
	fma.rn.f32 	%f1100, %f1034, %f1036, %f1020;
	fma.rn.f32 	%f1101, %f1034, %f1037, %f1021;
	fma.rn.f32 	%f1102, %f1034, %f1038, %f1022;
	fma.rn.f32 	%f1103, %f1034, %f1039, %f1023;
	fma.rn.f32 	%f1104, %f1034, %f1040, %f1024;
	fma.rn.f32 	%f1105, %f1034, %f1041, %f1025;
	fma.rn.f32 	%f1106, %f1034, %f1042, %f1026;
	ld.shared.v4.f32 	{%f1107, %f1108, %f1109, %f1110}, [%r84+1536];
	ld.shared.v4.f32 	{%f1111, %f1112, %f1113, %f1114}, [%r84+1600];
	ld.shared.v4.f32 	{%f1115, %f1116, %f1117, %f1118}, [%r87+1536];
	ld.shared.v4.f32 	{%f1119, %f1120, %f1121, %f1122}, [%r87+1600];
	fma.rn.f32 	%f1123, %f1107, %f1115, %f1043;
	fma.rn.f32 	%f1124, %f1107, %f1116, %f1044;
	fma.rn.f32 	%f1125, %f1107, %f1117, %f1045;
	fma.rn.f32 	%f1126, %f1107, %f1118, %f1046;
	fma.rn.f32 	%f1127, %f1107, %f1119, %f1047;
	fma.rn.f32 	%f1128, %f1107, %f1120, %f1048;
	fma.rn.f32 	%f1129, %f1107, %f1121, %f1049;
	fma.rn.f32 	%f1130, %f1107, %f1122, %f1050;
	fma.rn.f32 	%f1131, %f1108, %f1115, %f1051;
	fma.rn.f32 	%f1132, %f1108, %f1116, %f1052;
	fma.rn.f32 	%f1133, %f1108, %f1117, %f1053;
	fma.rn.f32 	%f1134, %f1108, %f1118, %f1054;
	fma.rn.f32 	%f1135, %f1108, %f1119, %f1055;
	fma.rn.f32 	%f1136, %f1108, %f1120, %f1056;
	fma.rn.f32 	%f1137, %f1108, %f1121, %f1057;
	fma.rn.f32 	%f1138, %f1108, %f1122, %f1058;
	fma.rn.f32 	%f1139, %f1109, %f1115, %f1059;
	fma.rn.f32 	%f1140, %f1109, %f1116, %f1060;
	fma.rn.f32 	%f1141, %f1109, %f1117, %f1061;
	fma.rn.f32 	%f1142, %f1109, %f1118, %f1062;
	fma.rn.f32 	%f1143, %f1109, %f1119, %f1063;
	fma.rn.f32 	%f1144, %f1109, %f1120, %f1064;
	fma.rn.f32 	%f1145, %f1109, %f1121, %f1065;
	fma.rn.f32 	%f1146, %f1109, %f1122, %f1066;
	fma.rn.f32 	%f1147, %f1110, %f1115, %f1067;
	fma.rn.f32 	%f1148, %f1110, %f1116, %f1068;
	fma.rn.f32 	%f1149, %f1110, %f1117, %f1069;
	fma.rn.f32 	%f1150, %f1110, %f1118, %f1070;
	fma.rn.f32 	%f1151, %f1110, %f1119, %f1071;
	fma.rn.f32 	%f1152, %f1110, %f1120, %f1072;
	fma.rn.f32 	%f1153, %f1110, %f1121, %f1073;
	fma.rn.f32 	%f1154, %f1110, %f1122, %f1074;
	fma.rn.f32 	%f1155, %f1111, %f1115, %f1075;
	fma.rn.f32 	%f1156, %f1111, %f1116, %f1076;
	fma.rn.f32 	%f1157, %f1111, %f1117, %f1077;
	fma.rn.f32 	%f1158, %f1111, %f1118, %f1078;
	fma.rn.f32 	%f1159, %f1111, %f1119, %f1079;
	fma.rn.f32 	%f1160, %f1111, %f1120, %f1080;
	fma.rn.f32 	%f1161, %f1111, %f1121, %f1081;
	fma.rn.f32 	%f1162, %f1111, %f1122, %f1082;
	fma.rn.f32 	%f1163, %f1112, %f1115, %f1083;
	fma.rn.f32 	%f1164, %f1112, %f1116, %f1084;
	fma.rn.f32 	%f1165, %f1112, %f1117, %f1085;
	fma.rn.f32 	%f1166, %f1112, %f1118, %f1086;
	fma.rn.f32 	%f1167, %f1112, %f1119, %f1087;
	fma.rn.f32 	%f1168, %f1112, %f1120, %f1088;
	fma.rn.f32 	%f1169, %f1112, %f1121, %f1089;
	fma.rn.f32 	%f1170, %f1112, %f1122, %f1090;
	fma.rn.f32 	%f1171, %f1113, %f1115, %f1091;
	fma.rn.f32 	%f1172, %f1113, %f1116, %f1092;
	fma.rn.f32 	%f1173, %f1113, %f1117, %f1093;
	fma.rn.f32 	%f1174, %f1113, %f1118, %f1094;
	fma.rn.f32 	%f1175, %f1113, %f1119, %f1095;
	fma.rn.f32 	%f1176, %f1113, %f1120, %f1096;
	fma.rn.f32 	%f1177, %f1113, %f1121, %f1097;
	fma.rn.f32 	%f1178, %f1113, %f1122, %f1098;
	fma.rn.f32 	%f1179, %f1114, %f1115, %f1099;
	fma.rn.f32 	%f1180, %f1114, %f1116, %f1100;
	fma.rn.f32 	%f1181, %f1114, %f1117, %f1101;
	fma.rn.f32 	%f1182, %f1114, %f1118, %f1102;
	fma.rn.f32 	%f1183, %f1114, %f1119, %f1103;
	fma.rn.f32 	%f1184, %f1114, %f1120, %f1104;
	fma.rn.f32 	%f1185, %f1114, %f1121, %f1105;
	fma.rn.f32 	%f1186, %f1114, %f1122, %f1106;
	ld.shared.v4.f32 	{%f1187, %f1188, %f1189, %f1190}, [%r84+1664];
	ld.shared.v4.f32 	{%f1191, %f1192, %f1193, %f1194}, [%r84+1728];
	ld.shared.v4.f32 	{%f1195, %f1196, %f1197, %f1198}, [%r87+1664];
	ld.shared.v4.f32 	{%f1199, %f1200, %f1201, %f1202}, [%r87+1728];
	fma.rn.f32 	%f1203, %f1187, %f1195, %f1123;
	fma.rn.f32 	%f1204, %f1187, %f1196, %f1124;
	fma.rn.f32 	%f1205, %f1187, %f1197, %f1125;
	fma.rn.f32 	%f1206, %f1187, %f1198, %f1126;
	fma.rn.f32 	%f1207, %f1187, %f1199, %f1127;
	fma.rn.f32 	%f1208, %f1187, %f1200, %f1128;
	fma.rn.f32 	%f1209, %f1187, %f1201, %f1129;
	fma.rn.f32 	%f1210, %f1187, %f1202, %f1130;
	fma.rn.f32 	%f1211, %f1188, %f1195, %f1131;
	fma.rn.f32 	%f1212, %f1188, %f1196, %f1132;
	fma.rn.f32 	%f1213, %f1188, %f1197, %f1133;
	fma.rn.f32 	%f1214, %f1188, %f1198, %f1134;
	fma.rn.f32 	%f1215, %f1188, %f1199, %f1135;
	fma.rn.f32 	%f1216, %f1188, %f1200, %f1136;
	fma.rn.f32 	%f1217, %f1188, %f1201, %f1137;
	fma.rn.f32 	%f1218, %f1188, %f1202, %f1138;
	fma.rn.f32 	%f1219, %f1189, %f1195, %f1139;
	fma.rn.f32 	%f1220, %f1189, %f1196, %f1140;
	fma.rn.f32 	%f1221, %f1189, %f1197, %f1141;
	fma.rn.f32 	%f1222, %f1189, %f1198, %f1142;
	fma.rn.f32 	%f1223, %f1189, %f1199, %f1143;
	fma.rn.f32 	%f1224, %f1189, %f1200, %f1144;
	fma.rn.f32 	%f1225, %f1189, %f1201, %f1145;
	fma.rn.f32 	%f1226, %f1189, %f1202, %f1146;
	fma.rn.f32 	%f1227, %f1190, %f1195, %f1147;
	fma.rn.f32 	%f1228, %f1190, %f1196, %f1148;
	fma.rn.f32 	%f1229, %f1190, %f1197, %f1149;
	fma.rn.f32 	%f1230, %f1190, %f1198, %f1150;
	fma.rn.f32 	%f1231, %f1190, %f1199, %f1151;
	fma.rn.f32 	%f1232, %f1190, %f1200, %f1152;
	fma.rn.f32 	%f1233, %f1190, %f1201, %f1153;
	fma.rn.f32 	%f1234, %f1190, %f1202, %f1154;
	fma.rn.f32 	%f1235, %f1191, %f1195, %f1155;
	fma.rn.f32 	%f1236, %f1191, %f1196, %f1156;
	fma.rn.f32 	%f1237, %f1191, %f1197, %f1157;
	fma.rn.f32 	%f1238, %f1191, %f1198, %f1158;
	fma.rn.f32 	%f1239, %f1191, %f1199, %f1159;
	fma.rn.f32 	%f1240, %f1191, %f1200, %f1160;
	fma.rn.f32 	%f1241, %f1191, %f1201, %f1161;
	fma.rn.f32 	%f1242, %f1191, %f1202, %f1162;
	fma.rn.f32 	%f1243, %f1192, %f1195, %f1163;
	fma.rn.f32 	%f1244, %f1192, %f1196, %f1164;
	fma.rn.f32 	%f1245, %f1192, %f1197, %f1165;
	fma.rn.f32 	%f1246, %f1192, %f1198, %f1166;
	fma.rn.f32 	%f1247, %f1192, %f1199, %f1167;
	fma.rn.f32 	%f1248, %f1192, %f1200, %f1168;
	fma.rn.f32 	%f1249, %f1192, %f1201, %f1169;
	fma.rn.f32 	%f1250, %f1192, %f1202, %f1170;
	fma.rn.f32 	%f1251, %f1193, %f1195, %f1171;
	fma.rn.f32 	%f1252, %f1193, %f1196, %f1172;
	fma.rn.f32 	%f1253, %f1193, %f1197, %f1173;
	fma.rn.f32 	%f1254, %f1193, %f1198, %f1174;
	fma.rn.f32 	%f1255, %f1193, %f1199, %f1175;
	fma.rn.f32 	%f1256, %f1193, %f1200, %f1176;
	fma.rn.f32 	%f1257, %f1193, %f1201, %f1177;
	fma.rn.f32 	%f1258, %f1193, %f1202, %f1178;
	fma.rn.f32 	%f1259, %f1194, %f1195, %f1179;
	fma.rn.f32 	%f1260, %f1194, %f1196, %f1180;
	fma.rn.f32 	%f1261, %f1194, %f1197, %f1181;
	fma.rn.f32 	%f1262, %f1194, %f1198, %f1182;
	fma.rn.f32 	%f1263, %f1194, %f1199, %f1183;
	fma.rn.f32 	%f1264, %f1194, %f1200, %f1184;
	fma.rn.f32 	%f1265, %f1194, %f1201, %f1185;
	fma.rn.f32 	%f1266, %f1194, %f1202, %f1186;
	ld.shared.v4.f32 	{%f1267, %f1268, %f1269, %f1270}, [%r84+1792];
	ld.shared.v4.f32 	{%f1271, %f1272, %f1273, %f1274}, [%r84+1856];
	ld.shared.v4.f32 	{%f1275, %f1276, %f1277, %f1278}, [%r87+1792];
	ld.shared.v4.f32 	{%f1279, %f1280, %f1281, %f1282}, [%r87+1856];
	fma.rn.f32 	%f1283, %f1267, %f1275, %f1203;
	fma.rn.f32 	%f1284, %f1267, %f1276, %f1204;
	fma.rn.f32 	%f1285, %f1267, %f1277, %f1205;
	fma.rn.f32 	%f1286, %f1267, %f1278, %f1206;
	fma.rn.f32 	%f1287, %f1267, %f1279, %f1207;
	fma.rn.f32 	%f1288, %f1267, %f1280, %f1208;
	fma.rn.f32 	%f1289, %f1267, %f1281, %f1209;
	fma.rn.f32 	%f1290, %f1267, %f1282, %f1210;
	fma.rn.f32 	%f1291, %f1268, %f1275, %f1211;
	fma.rn.f32 	%f1292, %f1268, %f1276, %f1212;
	fma.rn.f32 	%f1293, %f1268, %f1277, %f1213;
	fma.rn.f32 	%f1294, %f1268, %f1278, %f1214;
	fma.rn.f32 	%f1295, %f1268, %f1279, %f1215;
	fma.rn.f32 	%f1296, %f1268, %f1280, %f1216;
	fma.rn.f32 	%f1297, %f1268, %f1281, %f1217;
	fma.rn.f32 	%f1298, %f1268, %f1282, %f1218;
	fma.rn.f32 	%f1299, %f1269, %f1275, %f1219;
	fma.rn.f32 	%f1300, %f1269, %f1276, %f1220;
	fma.rn.f32 	%f1301, %f1269, %f1277, %f1221;
	fma.rn.f32 	%f1302, %f1269, %f1278, %f1222;
	fma.rn.f32 	%f1303, %f1269, %f1279, %f1223;
	fma.rn.f32 	%f1304, %f1269, %f1280, %f1224;
	fma.rn.f32 	%f1305, %f1269, %f1281, %f1225;
	fma.rn.f32 	%f1306, %f1269, %f1282, %f1226;
	fma.rn.f32 	%f1307, %f1270, %f1275, %f1227;
	fma.rn.f32 	%f1308, %f1270, %f1276, %f1228;
	fma.rn.f32 	%f1309, %f1270, %f1277, %f1229;
	fma.rn.f32 	%f1310, %f1270, %f1278, %f1230;
	fma.rn.f32 	%f1311, %f1270, %f1279, %f1231;
	fma.rn.f32 	%f1312, %f1270, %f1280, %f1232;
	fma.rn.f32 	%f1313, %f1270, %f1281, %f1233;
	fma.rn.f32 	%f1314, %f1270, %f1282, %f1234;
	fma.rn.f32 	%f1315, %f1271, %f1275, %f1235;
	fma.rn.f32 	%f1316, %f1271, %f1276, %f1236;
	fma.rn.f32 	%f1317, %f1271, %f1277, %f1237;
	fma.rn.f32 	%f1318, %f1271, %f1278, %f1238;
	fma.rn.f32 	%f1319, %f1271, %f1279, %f1239;
	fma.rn.f32 	%f1320, %f1271, %f1280, %f1240;
	fma.rn.f32 	%f1321, %f1271, %f1281, %f1241;
	fma.rn.f32 	%f1322, %f1271, %f1282, %f1242;
	fma.rn.f32 	%f1323, %f1272, %f1275, %f1243;
	fma.rn.f32 	%f1324, %f1272, %f1276, %f1244;
	fma.rn.f32 	%f1325, %f1272, %f1277, %f1245;
	fma.rn.f32 	%f1326, %f1272, %f1278, %f1246;
	fma.rn.f32 	%f1327, %f1272, %f1279, %f1247;
	fma.rn.f32 	%f1328, %f1272, %f1280, %f1248;
	fma.rn.f32 	%f1329, %f1272, %f1281, %f1249;
	fma.rn.f32 	%f1330, %f1272, %f1282, %f1250;
	fma.rn.f32 	%f1331, %f1273, %f1275, %f1251;
	fma.rn.f32 	%f1332, %f1273, %f1276, %f1252;
	fma.rn.f32 	%f1333, %f1273, %f1277, %f1253;
	fma.rn.f32 	%f1334, %f1273, %f1278, %f1254;
	fma.rn.f32 	%f1335, %f1273, %f1279, %f1255;
	fma.rn.f32 	%f1336, %f1273, %f1280, %f1256;
	fma.rn.f32 	%f1337, %f1273, %f1281, %f1257;
	fma.rn.f32 	%f1338, %f1273, %f1282, %f1258;
	fma.rn.f32 	%f1339, %f1274, %f1275, %f1259;
	fma.rn.f32 	%f1340, %f1274, %f1276, %f1260;
	fma.rn.f32 	%f1341, %f1274, %f1277, %f1261;
	fma.rn.f32 	%f1342, %f1274, %f1278, %f1262;
	fma.rn.f32 	%f1343, %f1274, %f1279, %f1263;
	fma.rn.f32 	%f1344, %f1274, %f1280, %f1264;
	fma.rn.f32 	%f1345, %f1274, %f1281, %f1265;
	fma.rn.f32 	%f1346, %f1274, %f1282, %f1266;
	ld.shared.v4.f32 	{%f1347, %f1348, %f1349, %f1350}, [%r84+1920];
	ld.shared.v4.f32 	{%f1351, %f1352, %f1353, %f1354}, [%r84+1984];
	ld.shared.v4.f32 	{%f1355, %f1356, %f1357, %f1358}, [%r87+1920];
	ld.shared.v4.f32 	{%f1359, %f1360, %f1361, %f1362}, [%r87+1984];
	fma.rn.f32 	%f1363, %f1347, %f1355, %f1283;
	fma.rn.f32 	%f1364, %f1347, %f1356, %f1284;
	fma.rn.f32 	%f1365, %f1347, %f1357, %f1285;
	fma.rn.f32 	%f1366, %f1347, %f1358, %f1286;
	fma.rn.f32 	%f1367, %f1347, %f1359, %f1287;
	fma.rn.f32 	%f1368, %f1347, %f1360, %f1288;
	fma.rn.f32 	%f1369, %f1347, %f1361, %f1289;
	fma.rn.f32 	%f1370, %f1347, %f1362, %f1290;
	fma.rn.f32 	%f1371, %f1348, %f1355, %f1291;
	fma.rn.f32 	%f1372, %f1348, %f1356, %f1292;
	fma.rn.f32 	%f1373, %f1348, %f1357, %f1293;
	fma.rn.f32 	%f1374, %f1348, %f1358, %f1294;
	fma.rn.f32 	%f1375, %f1348, %f1359, %f1295;
	fma.rn.f32 	%f1376, %f1348, %f1360, %f1296;
	fma.rn.f32 	%f1377, %f1348, %f1361, %f1297;
	fma.rn.f32 	%f1378, %f1348, %f1362, %f1298;
	fma.rn.f32 	%f1379, %f1349, %f1355, %f1299;
	fma.rn.f32 	%f1380, %f1349, %f1356, %f1300;
	fma.rn.f32 	%f1381, %f1349, %f1357, %f1301;
	fma.rn.f32 	%f1382, %f1349, %f1358, %f1302;
	fma.rn.f32 	%f1383, %f1349, %f1359, %f1303;
	fma.rn.f32 	%f1384, %f1349, %f1360, %f1304;
	fma.rn.f32 	%f1385, %f1349, %f1361, %f1305;
	fma.rn.f32 	%f1386, %f1349, %f1362, %f1306;
	fma.rn.f32 	%f1387, %f1350, %f1355, %f1307;
	fma.rn.f32 	%f1388, %f1350, %f1356, %f1308;
	fma.rn.f32 	%f1389, %f1350, %f1357, %f1309;
	fma.rn.f32 	%f1390, %f1350, %f1358, %f1310;
	fma.rn.f32 	%f1391, %f1350, %f1359, %f1311;
	fma.rn.f32 	%f1392, %f1350, %f1360, %f1312;
	fma.rn.f32 	%f1393, %f1350, %f1361, %f1313;
	fma.rn.f32 	%f1394, %f1350, %f1362, %f1314;
	fma.rn.f32 	%f1395, %f1351, %f1355, %f1315;
	fma.rn.f32 	%f1396, %f1351, %f1356, %f1316;
	fma.rn.f32 	%f1397, %f1351, %f1357, %f1317;
	fma.rn.f32 	%f1398, %f1351, %f1358, %f1318;
	fma.rn.f32 	%f1399, %f1351, %f1359, %f1319;
	fma.rn.f32 	%f1400, %f1351, %f1360, %f1320;
	fma.rn.f32 	%f1401, %f1351, %f1361, %f1321;
	fma.rn.f32 	%f1402, %f1351, %f1362, %f1322;
	fma.rn.f32 	%f1403, %f1352, %f1355, %f1323;
	fma.rn.f32 	%f1404, %f1352, %f1356, %f1324;
	fma.rn.f32 	%f1405, %f1352, %f1357, %f1325;
	fma.rn.f32 	%f1406, %f1352, %f1358, %f1326;
	fma.rn.f32 	%f1407, %f1352, %f1359, %f1327;
	fma.rn.f32 	%f1408, %f1352, %f1360, %f1328;
	fma.rn.f32 	%f1409, %f1352, %f1361, %f1329;
	fma.rn.f32 	%f1410, %f1352, %f1362, %f1330;
	fma.rn.f32 	%f1411, %f1353, %f1355, %f1331;
	fma.rn.f32 	%f1412, %f1353, %f1356, %f1332;
	fma.rn.f32 	%f1413, %f1353, %f1357, %f1333;
	fma.rn.f32 	%f1414, %f1353, %f1358, %f1334;
	fma.rn.f32 	%f1415, %f1353, %f1359, %f1335;
	fma.rn.f32 	%f1416, %f1353, %f1360, %f1336;
	fma.rn.f32 	%f1417, %f1353, %f1361, %f1337;
	fma.rn.f32 	%f1418, %f1353, %f1362, %f1338;
	fma.rn.f32 	%f1419, %f1354, %f1355, %f1339;
	fma.rn.f32 	%f1420, %f1354, %f1356, %f1340;
	fma.rn.f32 	%f1421, %f1354, %f1357, %f1341;
	fma.rn.f32 	%f1422, %f1354, %f1358, %f1342;
	fma.rn.f32 	%f1423, %f1354, %f1359, %f1343;
	fma.rn.f32 	%f1424, %f1354, %f1360, %f1344;
	fma.rn.f32 	%f1425, %f1354, %f1361, %f1345;
	fma.rn.f32 	%f1426, %f1354, %f1362, %f1346;
	mov.u32 	%r88, %ctaid.y;
	shl.b32 	%r89, %r88, 5;
	add.s32 	%r90, %r89, %r79;
	mov.u32 	%r91, %ctaid.x;
	shl.b32 	%r92, %r91, 5;
	add.s32 	%r93, %r92, %r81;
	mad.lo.s32 	%r94, %r90, %r99, %r93;
	mul.wide.s32 	%rd17, %r94, 4;
	add.s64 	%rd18, %rd16, %rd17;
	st.global.v4.f32 	[%rd18], {%f1363, %f1364, %f1365, %f1366};
	st.global.v4.f32 	[%rd18+64], {%f1367, %f1368, %f1369, %f1370};
	mul.wide.s32 	%rd19, %r99, 4;
	add.s64 	%rd20, %rd18, %rd19;
	st.global.v4.f32 	[%rd20], {%f1371, %f1372, %f1373, %f1374};
	st.global.v4.f32 	[%rd20+64], {%f1375, %f1376, %f1377, %f1378};
	add.s64 	%rd21, %rd20, %rd19;
	st.global.v4.f32 	[%rd21], {%f1379, %f1380, %f1381, %f1382};
	st.global.v4.f32 	[%rd21+64], {%f1383, %f1384, %f1385, %f1386};
	add.s64 	%rd22, %rd21, %rd19;
	st.global.v4.f32 	[%rd22], {%f1387, %f1388, %f1389, %f1390};
	st.global.v4.f32 	[%rd22+64], {%f1391, %f1392, %f1393, %f1394};
	add.s32 	%r95, %r90, 16;
	mad.lo.s32 	%r96, %r95, %r99, %r93;
	mul.wide.s32 	%rd23, %r96, 4;
	add.s64 	%rd24, %rd16, %rd23;
	st.global.v4.f32 	[%rd24], {%f1395, %f1396, %f1397, %f1398};
	st.global.v4.f32 	[%rd24+64], {%f1399, %f1400, %f1401, %f1402};
	add.s64 	%rd25, %rd24, %rd19;
	st.global.v4.f32 	[%rd25], {%f1403, %f1404, %f1405, %f1406};
	st.global.v4.f32 	[%rd25+64], {%f1407, %f1408, %f1409, %f1410};
	add.s64 	%rd26, %rd25, %rd19;
	st.global.v4.f32 	[%rd26], {%f1411, %f1412, %f1413, %f1414};
	st.global.v4.f32 	[%rd26+64], {%f1415, %f1416, %f1417, %f1418};
	add.s64 	%rd27, %rd26, %rd19;
	st.global.v4.f32 	[%rd27], {%f1419, %f1420, %f1421, %f1422};
	st.global.v4.f32 	[%rd27+64], {%f1423, %f1424, %f1425, %f1426};
	ret;

}


// ===== COMPILED SASS (sm_100) =====

	.target	sm_100

	.elftype	@"ET_EXEC"


//--------------------- .note.nv.tkinfo           --------------------------
	.section	.note.nv.tkinfo,"",@"SHT_NOTE"
	.sectionflags	@"SHF_NOTE_NV_TKINFO"
	.tkinfo
        /*0018*/ 	.word	0x00000002
        /*0030*/ 	.string	""
        /*0030*/ 	.string	"ptxas"
        /*0030*/ 	.string	"Cuda compilation tools, release 13.0, V13.0.88"
        /*0030*/ 	.string	"Build cuda_13.0.r13.0/compiler.36424714_0"
        /*0030*/ 	.string	"-arch sm_100 -m 64 "



//--------------------- .note.nv.cuinfo           --------------------------
	.section	.note.nv.cuinfo,"",@"SHT_NOTE"
	.sectionflags	@"SHF_NOTE_NV_CUINFO"
        /*0018*/ 	.short	0x0002
        /*001a*/ 	.short	0x0064
        /*001c*/ 	.short	0x0082
	.zero		2


//--------------------- .nv.info                  --------------------------
	.section	.nv.info,"",@"SHT_CUDA_INFO"
	.align	4


	//----- nvinfo : EIATTR_REGCOUNT
	.align		4
        /*0000*/ 	.byte	0x04, 0x2f
        /*0002*/ 	.short	(.L_1 - .L_0)
	.align		4
.L_0:
        /*0004*/ 	.word	index@(_Z10naiveSgemmPfS_S_iii)
        /*0008*/ 	.word	0x00000020


	//----- nvinfo : EIATTR_FRAME_SIZE
	.align		4
.L_1:
        /*000c*/ 	.byte	0x04, 0x11
        /*000e*/ 	.short	(.L_3 - .L_2)
	.align		4
.L_2:
        /*0010*/ 	.word	index@(_Z10naiveSgemmPfS_S_iii)
        /*0014*/ 	.word	0x00000000


	//----- nvinfo : EIATTR_REGCOUNT
	.align		4
.L_3:
        /*0018*/ 	.byte	0x04, 0x2f
        /*001a*/ 	.short	(.L_5 - .L_4)
	.align		4
.L_4:
        /*001c*/ 	.word	index@(_Z11shared_gemmPfS_S_iii)
        /*0020*/ 	.word	0x00000080


	//----- nvinfo : EIATTR_FRAME_SIZE
	.align		4
.L_5:
        /*0024*/ 	.byte	0x04, 0x11
        /*0026*/ 	.short	(.L_7 - .L_6)
	.align		4
.L_6:
        /*0028*/ 	.word	index@(_Z11shared_gemmPfS_S_iii)
        /*002c*/ 	.word	0x00000000


	//----- nvinfo : EIATTR_REGCOUNT
	.align		4
.L_7:
        /*0030*/ 	.byte	0x04, 0x2f
        /*0032*/ 	.short	(.L_9 - .L_8)
	.align		4
.L_8:
        /*0034*/ 	.word	index@(_Z8sgemm_V3PfS_S_iii)
        /*0038*/ 	.word	0x00000077


	//----- nvinfo : EIATTR_FRAME_SIZE
	.align		4
.L_9:
        /*003c*/ 	.byte	0x04, 0x11
        /*003e*/ 	.short	(.L_11 - .L_10)
	.align		4
.L_10:
        /*0040*/ 	.word	index@(_Z8sgemm_V3PfS_S_iii)
        /*0044*/ 	.word	0x00000000


	//----- nvinfo : EIATTR_MIN_STACK_SIZE
	.align		4
.L_11:
        /*0048*/ 	.byte	0x04, 0x12
        /*004a*/ 	.short	(.L_13 - .L_12)
	.align		4
.L_12:
        /*004c*/ 	.word	index@(_Z8sgemm_V3PfS_S_iii)
        /*0050*/ 	.word	0x00000000


	//----- nvinfo : EIATTR_MIN_STACK_SIZE
	.align		4
.L_13:
        /*0054*/ 	.byte	0x04, 0x12
        /*0056*/ 	.short	(.L_15 - .L_14)
	.align		4
.L_14:
        /*0058*/ 	.word	index@(_Z11shared_gemmPfS_S_iii)
        /*005c*/ 	.word	0x00000000


	//----- nvinfo : EIATTR_MIN_STACK_SIZE
	.align		4
.L_15:
        /*0060*/ 	.byte	0x04, 0x12
        /*0062*/ 	.short	(.L_17 - .L_16)
	.align		4
.L_16:
        /*0064*/ 	.word	index@(_Z10naiveSgemmPfS_S_iii)
        /*0068*/ 	.word	0x00000000
.L_17:


//--------------------- .nv.compat                --------------------------
	.section	.nv.compat,"",@"SHT_CUDA_COMPAT_INFO"
	.align	4
        /*0000*/ 	.byte	0x02, 0x09, 0x00, 0x00, 0x02, 0x02, 0x01, 0x00, 0x02, 0x05, 0x05, 0x00, 0x03, 0x07, 0x01, 0x01
        /*0010*/ 	.byte	0x02, 0x03, 0x00, 0x00, 0x02, 0x06, 0x01, 0x00, 0x04, 0x0b, 0x08, 0x00, 0x09, 0x00, 0x00, 0x00
        /*0020*/ 	.byte	0x00, 0x00, 0x00, 0x00


//--------------------- .nv.info._Z8sgemm_V3PfS_S_iii --------------------------
	.section	.nv.info._Z8sgemm_V3PfS_S_iii,"",@"SHT_CUDA_INFO"
	.sectionflags	@""
	.align	4


	//----- nvinfo : EIATTR_CUDA_API_VERSION
	.align		4
        /*0000*/ 	.byte	0x04, 0x37
        /*0002*/ 	.short	(.L_19 - .L_18)
.L_18:
        /*0004*/ 	.word	0x00000082


	//----- nvinfo : EIATTR_KPARAM_INFO
	.align		4
.L_19:
        /*0008*/ 	.byte	0x04, 0x17
        /*000a*/ 	.short	(.L_21 - .L_20)
.L_20:
        /*000c*/ 	.word	0x00000000
        /*0010*/ 	.short	0x0005
        /*0012*/ 	.short	0x0020
        /*0014*/ 	.byte	0x00, 0xf0, 0x11, 0x00


	//----- nvinfo : EIATTR_KPARAM_INFO
	.align		4
.L_21:
        /*0018*/ 	.byte	0x04, 0x17
        /*001a*/ 	.short	(.L_23 - .L_22)
.L_22:
        /*001c*/ 	.word	0x00000000
        /*0020*/ 	.short	0x0004
        /*0022*/ 	.short	0x001c
        /*0024*/ 	.byte	0x00, 0xf0, 0x11, 0x00


	//----- nvinfo : EIATTR_KPARAM_INFO
	.align		4
.L_23:
        /*0028*/ 	.byte	0x04, 0x17
        /*002a*/ 	.short	(.L_25 - .L_24)
.L_24:
        /*002c*/ 	.word	0x00000000
        /*0030*/ 	.short	0x0003
        /*0032*/ 	.short	0x0018
        /*0034*/ 	.byte	0x00, 0xf0, 0x11, 0x00


	//----- nvinfo : EIATTR_KPARAM_INFO
	.align		4
.L_25:
        /*0038*/ 	.byte	0x04, 0x17
        /*003a*/ 	.short	(.L_27 - .L_26)
.L_26:
        /*003c*/ 	.word	0x00000000
        /*0040*/ 	.short	0x0002
        /*0042*/ 	.short	0x0010
        /*0044*/ 	.byte	0x00, 0xf5, 0x21, 0x00


	//----- nvinfo : EIATTR_KPARAM_INFO
	.align		4
.L_27:
        /*0048*/ 	.byte	0x04, 0x17
        /*004a*/ 	.short	(.L_29 - .L_28)
.L_28:
        /*004c*/ 	.word	0x00000000
        /*0050*/ 	.short	0x0001
        /*0052*/ 	.short	0x0008
        /*0054*/ 	.byte	0x00, 0xf5, 0x21, 0x00


	//----- nvinfo : EIATTR_KPARAM_INFO
	.align		4
.L_29:
        /*0058*/ 	.byte	0x04, 0x17
        /*005a*/ 	.short	(.L_31 - .L_30)
.L_30:
        /*005c*/ 	.word	0x00000000
        /*0060*/ 	.short	0x0000
        /*0062*/ 	.short	0x0000
        /*0064*/ 	.byte	0x00, 0xf5, 0x21, 0x00


	//----- nvinfo : EIATTR_SPARSE_MMA_MASK
	.align		4
.L_31:
        /*0068*/ 	.byte	0x03, 0x50
        /*006a*/ 	.short	0x0000


	//----- nvinfo : EIATTR_MAXREG_COUNT
	.align		4
        /*006c*/ 	.byte	0x03, 0x1b
        /*006e*/ 	.short	0x00ff


	//----- nvinfo : EIATTR_NUM_BARRIERS
	.align		4
        /*0070*/ 	.byte	0x02, 0x4c
        /*0072*/ 	.byte	0x01
	.zero		1


	//----- nvinfo : EIATTR_MERCURY_ISA_VERSION
	.align		4
        /*0074*/ 	.byte	0x03, 0x5f
        /*0076*/ 	.short	0x0101


	//----- nvinfo : EIATTR_VRC_CTA_INIT_COUNT
	.align		4
        /*0078*/ 	.byte	0x02, 0x4a
	.zero		1
	.zero		1


	//----- nvinfo : EIATTR_EXIT_INSTR_OFFSETS
	.align		4
        /*007c*/ 	.byte	0x04, 0x1c
        /*007e*/ 	.short	(.L_33 - .L_32)


	//   ....[0]....
.L_32:
        /*0080*/ 	.word	0x00004f00


	//----- nvinfo : EIATTR_CBANK_PARAM_SIZE
	.align		4
.L_33:
        /*0084*/ 	.byte	0x03, 0x19
        /*0086*/ 	.short	0x0024


	//----- nvinfo : EIATTR_PARAM_CBANK
	.align		4
        /*0088*/ 	.byte	0x04, 0x0a
        /*008a*/ 	.short	(.L_35 - .L_34)
	.align		4
.L_34:
        /*008c*/ 	.word	index@(.nv.constant0._Z8sgemm_V3PfS_S_iii)
        /*0090*/ 	.short	0x0380
        /*0092*/ 	.short	0x0024


	//----- nvinfo : EIATTR_SW_WAR
	.align		4
.L_35:
        /*0094*/ 	.byte	0x04, 0x36
        /*0096*/ 	.short	(.L_37 - .L_36)
.L_36:
        /*0098*/ 	.word	0x00000008
.L_37:


//--------------------- .nv.info._Z11shared_gemmPfS_S_iii --------------------------
	.section	.nv.info._Z11shared_gemmPfS_S_iii,"",@"SHT_CUDA_INFO"
	.sectionflags	@""
	.align	4


	//----- nvinfo : EIATTR_CUDA_API_VERSION
	.align		4
        /*0000*/ 	.byte	0x04, 0x37
        /*0002*/ 	.short	(.L_39 - .L_38)
.L_38:
        /*0004*/ 	.word	0x00000082


	//----- nvinfo : EIATTR_KPARAM_INFO
	.align		4
.L_39:
        /*0008*/ 	.byte	0x04, 0x17
        /*000a*/ 	.short	(.L_41 - .L_40)
.L_40:
        /*000c*/ 	.word	0x00000000
        /*0010*/ 	.short	0x0005
        /*0012*/ 	.short	0x0020
        /*0014*/ 	.byte	0x00, 0xf0, 0x11, 0x00


	//----- nvinfo : EIATTR_KPARAM_INFO
	.align		4
.L_41:
        /*0018*/ 	.byte	0x04, 0x17
        /*001a*/ 	.short	(.L_43 - .L_42)
.L_42:
        /*001c*/ 	.word	0x00000000
        /*0020*/ 	.short	0x0004
        /*0022*/ 	.short	0x001c
        /*0024*/ 	.byte	0x00, 0xf0, 0x11, 0x00


	//----- nvinfo : EIATTR_KPARAM_INFO
	.align		4
.L_43:
        /*0028*/ 	.byte	0x04, 0x17
        /*002a*/ 	.short	(.L_45 - .L_44)
.L_44:
        /*002c*/ 	.word	0x00000000
        /*0030*/ 	.short	0x0003
        /*0032*/ 	.short	0x0018
        /*0034*/ 	.byte	0x00, 0xf0, 0x11, 0x00


	//----- nvinfo : EIATTR_KPARAM_INFO
	.align		4
.L_45:
        /*0038*/ 	.byte	0x04, 0x17
        /*003a*/ 	.short	(.L_47 - .L_46)
.L_46:
        /*003c*/ 	.word	0x00000000
        /*0040*/ 	.short	0x0002
        /*0042*/ 	.short	0x0010
        /*0044*/ 	.byte	0x00, 0xf5, 0x21, 0x00


	//----- nvinfo : EIATTR_KPARAM_INFO
	.align		4
.L_47:
        /*0048*/ 	.byte	0x04, 0x17
        /*004a*/ 	.short	(.L_49 - .L_48)
.L_48:
        /*004c*/ 	.word	0x00000000
        /*0050*/ 	.short	0x0001
        /*0052*/ 	.short	0x0008
        /*0054*/ 	.byte	0x00, 0xf5, 0x21, 0x00


	//----- nvinfo : EIATTR_KPARAM_INFO
	.align		4
.L_49:
        /*0058*/ 	.byte	0x04, 0x17
        /*005a*/ 	.short	(.L_51 - .L_50)
.L_50:
        /*005c*/ 	.word	0x00000000
        /*0060*/ 	.short	0x0000
        /*0062*/ 	.short	0x0000
        /*0064*/ 	.byte	0x00, 0xf5, 0x21, 0x00


	//----- nvinfo : EIATTR_SPARSE_MMA_MASK
	.align		4
.L_51:
        /*0068*/ 	.byte	0x03, 0x50
        /*006a*/ 	.short	0x0000


	//----- nvinfo : EIATTR_MAXREG_COUNT
	.align		4
        /*006c*/ 	.byte	0x03, 0x1b
        /*006e*/ 	.short	0x00ff


	//----- nvinfo : EIATTR_NUM_BARRIERS
	.align		4
        /*0070*/ 	.byte	0x02, 0x4c
        /*0072*/ 	.byte	0x01
	.zero		1


	//----- nvinfo : EIATTR_MERCURY_ISA_VERSION
	.align		4
        /*0074*/ 	.byte	0x03, 0x5f
        /*0076*/ 	.short	0x0101


	//----- nvinfo : EIATTR_VRC_CTA_INIT_COUNT
	.align		4
        /*0078*/ 	.byte	0x02, 0x4a
	.zero		1
	.zero		1


	//----- nvinfo : EIATTR_EXIT_INSTR_OFFSETS
	.align		4
        /*007c*/ 	.byte	0x04, 0x1c
        /*007e*/ 	.short	(.L_53 - .L_52)


	//   ....[0]....
.L_52:
        /*0080*/ 	.word	0x00002a00


	//----- nvinfo : EIATTR_CBANK_PARAM_SIZE
	.align		4
.L_53:
        /*0084*/ 	.byte	0x03, 0x19
        /*0086*/ 	.short	0x0024


	//----- nvinfo : EIATTR_PARAM_CBANK
	.align		4
        /*0088*/ 	.byte	0x04, 0x0a
        /*008a*/ 	.short	(.L_55 - .L_54)
	.align		4
.L_54:
        /*008c*/ 	.word	index@(.nv.constant0._Z11shared_gemmPfS_S_iii)
        /*0090*/ 	.short	0x0380
        /*0092*/ 	.short	0x0024


	//----- nvinfo : EIATTR_SW_WAR
	.align		4
.L_55:
        /*0094*/ 	.byte	0x04, 0x36
        /*0096*/ 	.short	(.L_57 - .L_56)
.L_56:
        /*0098*/ 	.word	0x00000008
.L_57:


//--------------------- .nv.info._Z10naiveSgemmPfS_S_iii --------------------------
	.section	.nv.info._Z10naiveSgemmPfS_S_iii,"",@"SHT_CUDA_INFO"
	.sectionflags	@""
	.align	4


	//----- nvinfo : EIATTR_CUDA_API_VERSION
	.align		4
        /*0000*/ 	.byte	0x04, 0x37
        /*0002*/ 	.short	(.L_59 - .L_58)
.L_58:
        /*0004*/ 	.word	0x00000082


	//----- nvinfo : EIATTR_KPARAM_INFO
	.align		4
.L_59:
        /*0008*/ 	.byte	0x04, 0x17
        /*000a*/ 	.short	(.L_61 - .L_60)
.L_60:
        /*000c*/ 	.word	0x00000000
        /*0010*/ 	.short	0x0005
        /*0012*/ 	.short	0x0020
        /*0014*/ 	.byte	0x00, 0xf0, 0x11, 0x00


	//----- nvinfo : EIATTR_KPARAM_INFO
	.align		4
.L_61:
        /*0018*/ 	.byte	0x04, 0x17
        /*001a*/ 	.short	(.L_63 - .L_62)
.L_62:
        /*001c*/ 	.word	0x00000000
        /*0020*/ 	.short	0x0004
        /*0022*/ 	.short	0x001c
        /*0024*/ 	.byte	0x00, 0xf0, 0x11, 0x00


	//----- nvinfo : EIATTR_KPARAM_INFO
	.align		4
.L_63:
        /*0028*/ 	.byte	0x04, 0x17
        /*002a*/ 	.short	(.L_65 - .L_64)
.L_64:
        /*002c*/ 	.word	0x00000000
        /*0030*/ 	.short	0x0003
        /*0032*/ 	.short	0x0018
        /*0034*/ 	.byte	0x00, 0xf0, 0x11, 0x00


	//----- nvinfo : EIATTR_KPARAM_INFO
	.align		4
.L_65:
        /*0038*/ 	.byte	0x04, 0x17
        /*003a*/ 	.short	(.L_67 - .L_66)
.L_66:
        /*003c*/ 	.word	0x00000000
        /*0040*/ 	.short	0x0002
        /*0042*/ 	.short	0x0010
        /*0044*/ 	.byte	0x00, 0xf5, 0x21, 0x00


	//----- nvinfo : EIATTR_KPARAM_INFO
	.align		4
.L_67:
        /*0048*/ 	.byte	0x04, 0x17
        /*004a*/ 	.short	(.L_69 - .L_68)
.L_68:
        /*004c*/ 	.word	0x00000000
        /*0050*/ 	.short	0x0001
        /*0052*/ 	.short	0x0008
        /*0054*/ 	.byte	0x00, 0xf5, 0x21, 0x00


	//----- nvinfo : EIATTR_KPARAM_INFO
	.align		4
.L_69:
        /*0058*/ 	.byte	0x04, 0x17
        /*005a*/ 	.short	(.L_71 - .L_70)
.L_70:
        /*005c*/ 	.word	0x00000000
        /*0060*/ 	.short	0x0000
        /*0062*/ 	.short	0x0000
        /*0064*/ 	.byte	0x00, 0xf5, 0x21, 0x00


	//----- nvinfo : EIATTR_SPARSE_MMA_MASK
	.align		4
.L_71:
        /*0068*/ 	.byte	0x03, 0x50
        /*006a*/ 	.short	0x0000


	//----- nvinfo : EIATTR_MAXREG_COUNT
	.align		4
        /*006c*/ 	.byte	0x03, 0x1b
        /*006e*/ 	.short	0x00ff


	//----- nvinfo : EIATTR_MERCURY_ISA_VERSION
	.align		4
        /*0070*/ 	.byte	0x03, 0x5f
        /*0072*/ 	.short	0x0101


	//----- nvinfo : EIATTR_VRC_CTA_INIT_COUNT
	.align		4
        /*0074*/ 	.byte	0x02, 0x4a
	.zero		1
	.zero		1


	//----- nvinfo : EIATTR_EXIT_INSTR_OFFSETS
	.align		4
        /*0078*/ 	.byte	0x04, 0x1c
        /*007a*/ 	.short	(.L_73 - .L_72)


	//   ....[0]....
.L_72:
        /*007c*/ 	.word	0x000000c0


	//   ....[1]....
        /*0080*/ 	.word	0x000008e0


	//----- nvinfo : EIATTR_CBANK_PARAM_SIZE
	.align		4
.L_73:
        /*0084*/ 	.byte	0x03, 0x19
        /*0086*/ 	.short	0x0024


	//----- nvinfo : EIATTR_PARAM_CBANK
	.align		4
        /*0088*/ 	.byte	0x04, 0x0a
        /*008a*/ 	.short	(.L_75 - .L_74)
	.align		4
.L_74:
        /*008c*/ 	.word	index@(.nv.constant0._Z10naiveSgemmPfS_S_iii)
        /*0090*/ 	.short	0x0380
        /*0092*/ 	.short	0x0024


	//----- nvinfo : EIATTR_SW_WAR
	.align		4
.L_75:
        /*0094*/ 	.byte	0x04, 0x36
        /*0096*/ 	.short	(.L_77 - .L_76)
.L_76:
        /*0098*/ 	.word	0x00000008
.L_77:


//--------------------- .nv.callgraph             --------------------------
	.section	.nv.callgraph,"",@"SHT_CUDA_CALLGRAPH"
	.align	4
	.sectionentsize	8
	.align		4
        /*0000*/ 	.word	0x00000000
	.align		4
        /*0004*/ 	.word	0xffffffff
	.align		4
        /*0008*/ 	.word	0x00000000
	.align		4
        /*000c*/ 	.word	0xfffffffe
	.align		4
        /*0010*/ 	.word	0x00000000
	.align		4
        /*0014*/ 	.word	0xfffffffd
	.align		4
        /*0018*/ 	.word	0x00000000
	.align		4
        /*001c*/ 	.word	0xfffffffc


//--------------------- .text._Z8sgemm_V3PfS_S_iii --------------------------
	.section	.text._Z8sgemm_V3PfS_S_iii,"ax",@progbits
	.align	128
        .global         _Z8sgemm_V3PfS_S_iii
        .type           _Z8sgemm_V3PfS_S_iii,@function
        .size           _Z8sgemm_V3PfS_S_iii,(.L_x_11 - _Z8sgemm_V3PfS_S_iii)
        .other          _Z8sgemm_V3PfS_S_iii,@"STO_CUDA_ENTRY STV_DEFAULT"
_Z8sgemm_V3PfS_S_iii:
.text._Z8sgemm_V3PfS_S_iii:
[----:B------:R-:W-:Y:S01]  /*0000*/  LDC R1, c[0x0][0x37c] ;  /* 0x0000df00ff017b82 */ /* 0x000fe20000000800 */
[----:B------:R-:W0:Y:S01]  /*0010*/  S2R R7, SR_TID.X ;  /* 0x0000000000077919 */ /* 0x000e220000002100 */
[----:B------:R-:W0:Y:S06]  /*0020*/  LDCU UR5, c[0x0][0x360] ;  /* 0x00006c00ff0577ac */ /* 0x000e2c0008000800 */
[----:B------:R-:W1:Y:S01]  /*0030*/  S2UR UR4, SR_CTAID.X ;  /* 0x00000000000479c3 */ /* 0x000e620000002500 */
[----:B------:R-:W0:Y:S01]  /*0040*/  S2R R4, SR_TID.Y ;  /* 0x0000000000047919 */ /* 0x000e220000002200 */
[----:B------:R-:W2:Y:S01]  /*0050*/  LDCU UR8, c[0x0][0x3a0] ;  /* 0x00007400ff0877ac */ /* 0x000ea20008000800 */
[----:B------:R-:W3:Y:S01]  /*0060*/  S2R R6, SR_CTAID.Y ;  /* 0x0000000000067919 */ /* 0x000ee20000002600 */
[----:B------:R-:W4:Y:S04]  /*0070*/  LDCU UR6, c[0x0][0x39c] ;  /* 0x00007380ff0677ac */ /* 0x000f280008000800 */
[----:B------:R-:W5:Y:S01]  /*0080*/  LDC.64 R2, c[0x0][0x380] ;  /* 0x0000e000ff027b82 */ /* 0x000f620000000a00 */
[----:B------:R-:W5:Y:S07]  /*0090*/  LDCU.64 UR12, c[0x0][0x358] ;  /* 0x00006b00ff0c77ac */ /* 0x000f6e0008000a00 */
[----:B------:R-:W5:Y:S01]  /*00a0*/  LDC.64 R8, c[0x0][0x388] ;  /* 0x0000e200ff087b82 */ /* 0x000f620000000a00 */
[----:B-1----:R-:W-:Y:S01]  /*00b0*/  USHF.L.U32 UR4, UR4, 0x5, URZ ;  /* 0x0000000504047899 */ /* 0x002fe200080006ff */
[----:B----4-:R-:W-:Y:S01]  /*00c0*/  MOV R94, UR6 ;  /* 0x00000006005e7c02 */ /* 0x010fe20008000f00 */
[----:B0-----:R-:W-:-:S05]  /*00d0*/  IMAD R0, R4, UR5, R7 ;  /* 0x0000000504007c24 */ /* 0x001fca000f8e0207 */
[--C-:B------:R-:W-:Y:S02]  /*00e0*/  SHF.R.U32.HI R5, RZ, 0x1, R0.reuse ;  /* 0x00000001ff057819 */ /* 0x100fe40000011600 */
[----:B------:R-:W-:Y:S02]  /*00f0*/  SHF.L.U32 R77, R0, 0x2, RZ ;  /* 0x00000002004d7819 */ /* 0x000fe400000006ff */
[----:B---3--:R-:W-:Y:S02]  /*0100*/  LEA R6, R6, R5, 0x5 ;  /* 0x0000000506067211 */ /* 0x008fe400078e28ff */
[C---:B------:R-:W-:Y:S02]  /*0110*/  LOP3.LUT R79, R77.reuse, 0x4, RZ, 0xc0, !PT ;  /* 0x000000044d4f7812 */ /* 0x040fe400078ec0ff */
[----:B------:R-:W-:Y:S02]  /*0120*/  LOP3.LUT R77, R77, 0x7c, RZ, 0xc0, !PT ;  /* 0x0000007c4d4d7812 */ /* 0x000fe400078ec0ff */
[----:B------:R-:W-:Y:S01]  /*0130*/  SHF.R.U32.HI R21, RZ, 0x5, R0 ;  /* 0x00000005ff157819 */ /* 0x000fe20000011600 */
[----:B--2---:R-:W-:Y:S01]  /*0140*/  IMAD R79, R6, UR8, R79 ;  /* 0x00000008064f7c24 */ /* 0x004fe2000f8e024f */
[----:B------:R-:W-:-:S03]  /*0150*/  IADD3 R6, PT, PT, R77, UR4, RZ ;  /* 0x000000044d067c10 */ /* 0x000fc6000fffe0ff */
[----:B-----5:R-:W-:-:S04]  /*0160*/  IMAD.WIDE R2, R79, 0x4, R2 ;  /* 0x000000044f027825 */ /* 0x020fc800078e0202 */
[----:B------:R-:W-:Y:S01]  /*0170*/  IMAD R11, R21, R94, R6 ;  /* 0x0000005e150b7224 */ /* 0x000fe200078e0206 */
[----:B------:R0:W2:Y:S03]  /*0180*/  LDG.E.128.CONSTANT R12, desc[UR12][R2.64] ;  /* 0x0000000c020c7981 */ /* 0x0000a6000c1e9d00 */
[----:B------:R-:W-:-:S06]  /*0190*/  IMAD.WIDE R8, R11, 0x4, R8 ;  /* 0x000000040b087825 */ /* 0x000fcc00078e0208 */
[----:B------:R-:W3:Y:S01]  /*01a0*/  LDG.E.128.CONSTANT R8, desc[UR12][R8.64] ;  /* 0x0000000c08087981 */ /* 0x000ee2000c1e9d00 */
[----:B------:R-:W1:Y:S01]  /*01b0*/  S2UR UR7, SR_CgaCtaId ;  /* 0x00000000000779c3 */ /* 0x000e620000008800 */
[----:B------:R-:W-:Y:S01]  /*01c0*/  UMOV UR5, 0x400 ;  /* 0x0000040000057882 */ /* 0x000fe20000000000 */
[C---:B------:R-:W-:Y:S01]  /*01d0*/  SHF.L.U32 R6, R0.reuse, 0x9, RZ ;  /* 0x0000000900067819 */ /* 0x040fe200000006ff */
[----:B------:R-:W-:Y:S01]  /*01e0*/  UISETP.GE.AND UP0, UPT, UR8, 0x9, UPT ;  /* 0x000000090800788c */ /* 0x000fe2000bf06270 */
[----:B------:R-:W-:Y:S01]  /*01f0*/  SHF.L.U32 R0, R0, 0x4, RZ ;  /* 0x0000000400007819 */ /* 0x000fe200000006ff */
[----:B------:R-:W-:Y:S01]  /*0200*/  HFMA2 R88, -RZ, RZ, 0, 0 ;  /* 0x00000000ff587431 */ /* 0x000fe200000001ff */
[----:B------:R-:W-:Y:S01]  /*0210*/  LOP3.LUT R6, R6, 0x200, RZ, 0xc0, !PT ;  /* 0x0000020006067812 */ /* 0x000fe200078ec0ff */
[----:B------:R-:W-:Y:S01]  /*0220*/  HFMA2 R84, -RZ, RZ, 0, 0 ;  /* 0x00000000ff547431 */ /* 0x000fe200000001ff */
[----:B0-----:R-:W-:Y:S01]  /*0230*/  LOP3.LUT R3, R0, 0x1f0, RZ, 0xc0, !PT ;  /* 0x000001f000037812 */ /* 0x001fe200078ec0ff */
[----:B------:R-:W-:Y:S01]  /*0240*/  HFMA2 R82, -RZ, RZ, 0, 0 ;  /* 0x00000000ff527431 */ /* 0x000fe200000001ff */
[----:B------:R-:W-:Y:S01]  /*0250*/  CS2R R74, SRZ ;  /* 0x00000000004a7805 */ /* 0x000fe2000001ff00 */
[----:B------:R-:W-:Y:S01]  /*0260*/  HFMA2 R78, -RZ, RZ, 0, 0 ;  /* 0x00000000ff4e7431 */ /* 0x000fe200000001ff */
[----:B------:R-:W-:-:S02]  /*0270*/  MOV R86, RZ ;  /* 0x000000ff00567202 */ /* 0x000fc40000000f00 */
[----:B------:R-:W-:Y:S02]  /*0280*/  CS2R R52, SRZ ;  /* 0x0000000000347805 */ /* 0x000fe4000001ff00 */
[----:B------:R-:W-:Y:S02]  /*0290*/  CS2R R48, SRZ ;  /* 0x0000000000307805 */ /* 0x000fe4000001ff00 */
[----:B------:R-:W-:Y:S02]  /*02a0*/  CS2R R40, SRZ ;  /* 0x0000000000287805 */ /* 0x000fe4000001ff00 */
[----:B------:R-:W-:Y:S02]  /*02b0*/  CS2R R38, SRZ ;  /* 0x0000000000267805 */ /* 0x000fe4000001ff00 */
[----:B------:R-:W-:Y:S02]  /*02c0*/  CS2R R36, SRZ ;  /* 0x0000000000247805 */ /* 0x000fe4000001ff00 */
[----:B------:R-:W-:-:S02]  /*02d0*/  CS2R R42, SRZ ;  /* 0x00000000002a7805 */ /* 0x000fc4000001ff00 */
[----:B------:R-:W-:Y:S02]  /*02e0*/  CS2R R72, SRZ ;  /* 0x0000000000487805 */ /* 0x000fe4000001ff00 */
[----:B------:R-:W-:Y:S02]  /*02f0*/  MOV R80, RZ ;  /* 0x000000ff00507202 */ /* 0x000fe40000000f00 */
[----:B------:R-:W-:Y:S02]  /*0300*/  CS2R R46, SRZ ;  /* 0x00000000002e7805 */ /* 0x000fe4000001ff00 */
[----:B------:R-:W-:Y:S02]  /*0310*/  CS2R R18, SRZ ;  /* 0x0000000000127805 */ /* 0x000fe4000001ff00 */
[----:B------:R-:W-:Y:S01]  /*0320*/  MOV R76, RZ ;  /* 0x000000ff004c7202 */ /* 0x000fe20000000f00 */
[----:B-1----:R-:W-:Y:S01]  /*0330*/  ULEA UR6, UR7, UR5, 0x18 ;  /* 0x0000000507067291 */ /* 0x002fe2000f8ec0ff */
[----:B------:R-:W-:Y:S01]  /*0340*/  CS2R R68, SRZ ;  /* 0x0000000000447805 */ /* 0x000fe2000001ff00 */
[----:B------:R-:W-:Y:S01]  /*0350*/  UIADD3 UR5, UPT, UPT, UR5, 0x800, URZ ;  /* 0x0000080005057890 */ /* 0x000fe2000fffe0ff */
[----:B------:R-:W-:-:S02]  /*0360*/  CS2R R70, SRZ ;  /* 0x0000000000467805 */ /* 0x000fc4000001ff00 */
[----:B------:R-:W-:Y:S02]  /*0370*/  CS2R R50, SRZ ;  /* 0x0000000000327805 */ /* 0x000fe4000001ff00 */
[----:B------:R-:W-:Y:S01]  /*0380*/  CS2R R66, SRZ ;  /* 0x0000000000427805 */ /* 0x000fe2000001ff00 */
[----:B------:R-:W-:Y:S01]  /*0390*/  ULEA UR5, UR7, UR5, 0x18 ;  /* 0x0000000507057291 */ /* 0x000fe2000f8ec0ff */
[----:B------:R-:W-:Y:S02]  /*03a0*/  IADD3 R6, PT, PT, R6, UR6, RZ ;  /* 0x0000000606067c10 */ /* 0x000fe4000fffe0ff */
[----:B------:R-:W-:Y:S02]  /*03b0*/  CS2R R44, SRZ ;  /* 0x00000000002c7805 */ /* 0x000fe4000001ff00 */
[----:B------:R-:W-:Y:S02]  /*03c0*/  CS2R R16, SRZ ;  /* 0x0000000000107805 */ /* 0x000fe4000001ff00 */
[----:B------:R-:W-:-:S02]  /*03d0*/  CS2R R62, SRZ ;  /* 0x00000000003e7805 */ /* 0x000fc4000001ff00 */
[----:B------:R-:W-:Y:S02]  /*03e0*/  LEA R6, R5, R6, 0x2 ;  /* 0x0000000605067211 */ /* 0x000fe400078e10ff */
[----:B------:R-:W-:Y:S02]  /*03f0*/  CS2R R64, SRZ ;  /* 0x0000000000407805 */ /* 0x000fe4000001ff00 */
[----:B------:R-:W-:Y:S02]  /*0400*/  LEA R0, R21, UR5, 0x7 ;  /* 0x0000000515007c11 */ /* 0x000fe4000f8e38ff */
[----:B------:R-:W-:Y:S02]  /*0410*/  CS2R R60, SRZ ;  /* 0x00000000003c7805 */ /* 0x000fe4000001ff00 */
[----:B------:R-:W-:Y:S02]  /*0420*/  MOV R5, RZ ;  /* 0x000000ff00057202 */ /* 0x000fe40000000f00 */
[----:B------:R-:W-:-:S02]  /*0430*/  CS2R R56, SRZ ;  /* 0x0000000000387805 */ /* 0x000fc4000001ff00 */
[----:B------:R-:W-:Y:S02]  /*0440*/  IADD3 R0, PT, PT, R0, R3, RZ ;  /* 0x0000000300007210 */ /* 0x000fe40007ffe0ff */
[----:B------:R-:W-:Y:S02]  /*0450*/  CS2R R2, SRZ ;  /* 0x0000000000027805 */ /* 0x000fe4000001ff00 */
[----:B------:R-:W-:Y:S02]  /*0460*/  CS2R R58, SRZ ;  /* 0x00000000003a7805 */ /* 0x000fe4000001ff00 */
[----:B------:R-:W-:Y:S01]  /*0470*/  CS2R R54, SRZ ;  /* 0x0000000000367805 */ /* 0x000fe2000001ff00 */
[----:B--2---:R-:W-:Y:S04]  /*0480*/  STS [R6], R12 ;  /* 0x0000000c06007388 */ /* 0x004fe80000000800 */
[----:B------:R0:W-:Y:S04]  /*0490*/  STS [R6+0x80], R13 ;  /* 0x0000800d06007388 */ /* 0x0001e80000000800 */
[----:B------:R-:W-:Y:S04]  /*04a0*/  STS [R6+0x100], R14 ;  /* 0x0001000e06007388 */ /* 0x000fe80000000800 */
[----:B------:R1:W-:Y:S01]  /*04b0*/  STS [R6+0x180], R15 ;  /* 0x0001800f06007388 */ /* 0x0003e20000000800 */
[----:B0-----:R-:W-:-:S03]  /*04c0*/  CS2R R12, SRZ ;  /* 0x00000000000c7805 */ /* 0x001fc6000001ff00 */
[----:B---3--:R0:W-:Y:S01]  /*04d0*/  STS.128 [R0], R8 ;  /* 0x0000000800007388 */ /* 0x0081e20000000c00 */
[----:B-1----:R-:W-:Y:S02]  /*04e0*/  CS2R R14, SRZ ;  /* 0x00000000000e7805 */ /* 0x002fe4000001ff00 */
[----:B------:R-:W-:Y:S01]  /*04f0*/  MOV R6, RZ ;  /* 0x000000ff00067202 */ /* 0x000fe20000000f00 */
[----:B0-----:R-:W-:Y:S01]  /*0500*/  HFMA2 R0, -RZ, RZ, 0, 0 ;  /* 0x00000000ff007431 */ /* 0x001fe200000001ff */
[----:B------:R-:W-:Y:S02]  /*0510*/  CS2R R10, SRZ ;  /* 0x00000000000a7805 */ /* 0x000fe4000001ff00 */
[----:B------:R-:W-:Y:S01]  /*0520*/  CS2R R8, SRZ ;  /* 0x0000000000087805 */ /* 0x000fe2000001ff00 */
[----:B------:R-:W-:Y:S06]  /*0530*/  BRA.U !UP0, `(.L_x_0) ;  /* 0x0000002508607547 */ /* 0x000fec000b800000 */
[----:B------:R-:W-:Y:S01]  /*0540*/  IADD3 R21, PT, PT, R21, 0x8, RZ ;  /* 0x0000000815157810 */ /* 0x000fe20007ffe0ff */
[----:B------:R-:W-:Y:S01]  /*0550*/  UIADD3 UR5, UPT, UPT, UR8, 0x7, URZ ;  /* 0x0000000708057890 */ /* 0x000fe2000fffe0ff */
[----:B------:R-:W-:Y:S02]  /*0560*/  IADD3 R79, PT, PT, R79, 0x8, RZ ;  /* 0x000000084f4f7810 */ /* 0x000fe40007ffe0ff */
[----:B------:R-:W-:Y:S01]  /*0570*/  MOV R88, RZ ;  /* 0x000000ff00587202 */ /* 0x000fe20000000f00 */
[----:B------:R-:W-:Y:S01]  /*0580*/  IMAD R94, R21, R94, UR4 ;  /* 0x00000004155e7e24 */ /* 0x000fe2000f8e025e */
[----:B------:R-:W-:Y:S01]  /*0590*/  USHF.R.U32.HI UR5, URZ, 0x3, UR5 ;  /* 0x00000003ff057899 */ /* 0x000fe20008011605 */
[----:B------:R-:W-:-:S03]  /*05a0*/  UMOV UR4, URZ ;  /* 0x000000ff00047c82 */ /* 0x000fc60008000000 */
[----:B------:R-:W-:Y:S01]  /*05b0*/  IADD3 R77, PT, PT, R77, R94, RZ ;  /* 0x0000005e4d4d7210 */ /* 0x000fe20007ffe0ff */
[----:B------:R-:W-:-:S12]  /*05c0*/  UIADD3 UR7, UPT, UPT, -UR5, URZ, URZ ;  /* 0x000000ff05077290 */ /* 0x000fd8000fffe1ff */
.L_x_1:
[----:B------:R-:W0:Y:S01]  /*05d0*/  S2UR UR10, SR_CgaCtaId ;  /* 0x00000000000a79c3 */ /* 0x000e220000008800 */
[----:B------:R-:W1:Y:S01]  /*05e0*/  S2R R4, SR_TID.Y ;  /* 0x0000000000047919 */ /* 0x000e620000002200 */
[----:B------:R-:W-:Y:S01]  /*05f0*/  UIADD3 UR4, UPT, UPT, UR4, 0x1, URZ ;  /* 0x0000000104047890 */ /* 0x000fe2000fffe0ff */
[----:B------:R-:W-:Y:S01]  /*0600*/  UMOV UR6, 0x400 ;  /* 0x0000040000067882 */ /* 0x000fe20000000000 */
[----:B------:R-:W2:Y:S02]  /*0610*/  S2R R7, SR_TID.X ;  /* 0x0000000000077919 */ /* 0x000ea40000002100 */
[----:B------:R-:W-:-:S04]  /*0620*/  USHF.L.U32 UR5, UR4, 0xa, URZ ;  /* 0x0000000a04057899 */ /* 0x000fc800080006ff */
[----:B------:R-:W-:Y:S02]  /*0630*/  ULOP3.LUT UR8, UR5, 0x400, URZ, 0xc0, !UPT ;  /* 0x0000040005087892 */ /* 0x000fe4000f8ec0ff */
[----:B------:R-:W-:Y:S02]  /*0640*/  UIADD3 UR5, UPT, UPT, UR6, 0x800, URZ ;  /* 0x0000080006057890 */ /* 0x000fe4000fffe0ff */
[----:B------:R-:W-:Y:S02]  /*0650*/  ULOP3.LUT UR9, UR8, 0x400, URZ, 0x3c, !UPT ;  /* 0x0000040008097892 */ /* 0x000fe4000f8e3cff */
[----:B0-----:R-:W-:Y:S02]  /*0660*/  ULEA UR6, UR10, UR6, 0x18 ;  /* 0x000000060a067291 */ /* 0x001fe4000f8ec0ff */
[----:B------:R-:W-:Y:S02]  /*0670*/  ULEA UR5, UR10, UR5, 0x18 ;  /* 0x000000050a057291 */ /* 0x000fe4000f8ec0ff */
[----:B------:R-:W-:-:S02]  /*0680*/  UIADD3 UR10, UPT, UPT, UR6, UR9, URZ ;  /* 0x00000009060a7290 */ /* 0x000fc4000fffe0ff */
[----:B------:R-:W-:-:S04]  /*0690*/  UIADD3 UR9, UPT, UPT, UR5, UR9, URZ ;  /* 0x0000000905097290 */ /* 0x000fc8000fffe0ff */
[----:B-1----:R-:W-:Y:S02]  /*06a0*/  LEA R83, R4, UR10, 0x4 ;  /* 0x0000000a04537c11 */ /* 0x002fe4000f8e20ff */
[----:B--2---:R-:W-:-:S03]  /*06b0*/  LEA R81, R7, UR9, 0x4 ;  /* 0x0000000907517c11 */ /* 0x004fc6000f8e20ff */
[----:B------:R-:W-:Y:S04]  /*06c0*/  LDS.128 R20, [R83] ;  /* 0x0000000053147984 */ /* 0x000fe80000000c00 */
[----:B------:R-:W0:Y:S04]  /*06d0*/  LDS.128 R24, [R81] ;  /* 0x0000000051187984 */ /* 0x000e280000000c00 */
[----:B------:R-:W1:Y:S04]  /*06e0*/  LDS.128 R28, [R83+0x40] ;  /* 0x00004000531c7984 */ /* 0x000e680000000c00 */
[----:B------:R-:W2:Y:S01]  /*06f0*/  LDS.128 R32, [R81+0x40] ;  /* 0x0000400051207984 */ /* 0x000ea20000000c00 */
[-C--:B0-----:R-:W-:Y:S01]  /*0700*/  FFMA R102, R21, R24.reuse, R6 ;  /* 0x0000001815667223 */ /* 0x081fe20000000006 */
[-C--:B------:R-:W-:Y:S01]  /*0710*/  FFMA R92, R23, R24.reuse, R0 ;  /* 0x00000018175c7223 */ /* 0x080fe20000000000 */
[-C--:B------:R-:W-:Y:S01]  /*0720*/  FFMA R91, R20, R24.reuse, R11 ;  /* 0x00000018145b7223 */ /* 0x080fe2000000000b */
[-C--:B------:R-:W-:Y:S01]  /*0730*/  FFMA R85, R22, R24.reuse, R9 ;  /* 0x0000001816557223 */ /* 0x080fe20000000009 */
[-C--:B-1----:R-:W-:Y:S01]  /*0740*/  FFMA R6, R29, R24.reuse, R2 ;  /* 0x000000181d067223 */ /* 0x082fe20000000002 */
[-C--:B------:R-:W-:Y:S01]  /*0750*/  FFMA R3, R28, R24.reuse, R3 ;  /* 0x000000181c037223 */ /* 0x080fe20000000003 */
[-C--:B------:R-:W-:Y:S01]  /*0760*/  FFMA R5, R30, R24.reuse, R5 ;  /* 0x000000181e057223 */ /* 0x080fe20000000005 */
[C---:B------:R-:W-:Y:S01]  /*0770*/  FFMA R2, R31.reuse, R24, R12 ;  /* 0x000000181f027223 */ /* 0x040fe2000000000c */
[-C--:B------:R-:W-:Y:S01]  /*0780*/  FFMA R0, R31, R25.reuse, R40 ;  /* 0x000000191f007223 */ /* 0x080fe20000000028 */
[-C--:B------:R-:W-:Y:S01]  /*0790*/  FFMA R104, R20, R25.reuse, R19 ;  /* 0x0000001914687223 */ /* 0x080fe20000000013 */
[-C--:B------:R-:W-:Y:S01]  /*07a0*/  FFMA R100, R21, R25.reuse, R14 ;  /* 0x0000001915647223 */ /* 0x080fe2000000000e */
[-C--:B------:R-:W-:Y:S01]  /*07b0*/  FFMA R98, R22, R25.reuse, R17 ;  /* 0x0000001916627223 */ /* 0x080fe20000000011 */
[-C--:B------:R-:W-:Y:S01]  /*07c0*/  FFMA R94, R23, R25.reuse, R8 ;  /* 0x00000019175e7223 */ /* 0x080fe20000000008 */
[-C--:B------:R-:W-:Y:S01]  /*07d0*/  FFMA R96, R28, R25.reuse, R13 ;  /* 0x000000191c607223 */ /* 0x080fe2000000000d */
[-C--:B------:R-:W-:Y:S01]  /*07e0*/  FFMA R90, R29, R25.reuse, R10 ;  /* 0x000000191d5a7223 */ /* 0x080fe2000000000a */
[----:B------:R-:W-:Y:S01]  /*07f0*/  FFMA R24, R30, R25, R15 ;  /* 0x000000191e187223 */ /* 0x000fe2000000000f */
[-C--:B------:R-:W-:Y:S01]  /*0800*/  FFMA R89, R20, R26.reuse, R47 ;  /* 0x0000001a14597223 */ /* 0x080fe2000000002f */
[-C--:B------:R-:W-:Y:S01]  /*0810*/  FFMA R108, R22, R27.reuse, R49 ;  /* 0x0000001b166c7223 */ /* 0x080fe20000000031 */
[-C--:B------:R-:W-:Y:S01]  /*0820*/  FFMA R40, R28, R27.reuse, R51 ;  /* 0x0000001b1c287223 */ /* 0x080fe20000000033 */
[-C--:B------:R-:W-:Y:S01]  /*0830*/  FFMA R95, R21, R26.reuse, R42 ;  /* 0x0000001a155f7223 */ /* 0x080fe2000000002a */
[-C--:B------:R-:W-:Y:S01]  /*0840*/  FFMA R45, R22, R26.reuse, R45 ;  /* 0x0000001a162d7223 */ /* 0x080fe2000000002d */
[-C--:B------:R-:W-:Y:S01]  /*0850*/  FFMA R47, R23, R26.reuse, R16 ;  /* 0x0000001a172f7223 */ /* 0x080fe20000000010 */
[----:B------:R-:W-:Y:S01]  /*0860*/  FFMA R25, R29, R26, R18 ;  /* 0x0000001a1d197223 */ /* 0x000fe20000000012 */
[CC--:B------:R-:W-:Y:S01]  /*0870*/  FFMA R110, R20.reuse, R27.reuse, R55 ;  /* 0x0000001b146e7223 */ /* 0x0c0fe20000000037 */
[-C--:B------:R-:W-:Y:S01]  /*0880*/  FFMA R50, R21, R27.reuse, R50 ;  /* 0x0000001b15327223 */ /* 0x080fe20000000032 */
[----:B------:R-:W-:Y:S01]  /*0890*/  FFMA R44, R23, R27, R44 ;  /* 0x0000001b172c7223 */ /* 0x000fe2000000002c */
[C---:B--2---:R-:W-:Y:S01]  /*08a0*/  FFMA R59, R20.reuse, R32, R59 ;  /* 0x00000020143b7223 */ /* 0x044fe2000000003b */
[C---:B------:R-:W-:Y:S01]  /*08b0*/  FFMA R54, R20.reuse, R33, R54 ;  /* 0x0000002114367223 */ /* 0x040fe20000000036 */
[C---:B------:R-:W-:Y:S01]  /*08c0*/  FFMA R57, R20.reuse, R34, R57 ;  /* 0x0000002214397223 */ /* 0x040fe20000000039 */
[----:B------:R-:W-:Y:S01]  /*08d0*/  FFMA R60, R20, R35, R60 ;  /* 0x00000023143c7223 */ /* 0x000fe2000000003c */
[C---:B------:R-:W-:Y:S01]  /*08e0*/  FFMA R49, R21.reuse, R32, R58 ;  /* 0x0000002015317223 */ /* 0x040fe2000000003a */
        /* <DEDUP_REMOVED lines=11> */
[----:B------:R-:W-:Y:S01]  /*09a0*/  LDS.128 R8, [R83+0x80] ;  /* 0x0000800053087984 */ /* 0x000fe20000000c00 */
[-C--:B------:R-:W-:Y:S01]  /*09b0*/  FFMA R93, R28, R26.reuse, R41 ;  /* 0x0000001a1c5d7223 */ /* 0x080fe20000000029 */
[CC--:B------:R-:W-:Y:S01]  /*09c0*/  FFMA R41, R30.reuse, R26.reuse, R43 ;  /* 0x0000001a1e297223 */ /* 0x0c0fe2000000002b */
[----:B------:R-:W-:Y:S01]  /*09d0*/  FFMA R48, R31, R26, R48 ;  /* 0x0000001a1f307223 */ /* 0x000fe20000000030 */
[----:B------:R-:W0:Y:S01]  /*09e0*/  LDS.128 R12, [R81+0x80] ;  /* 0x00008000510c7984 */ /* 0x000e220000000c00 */
[-C--:B------:R-:W-:Y:S01]  /*09f0*/  FFMA R46, R29, R27.reuse, R46 ;  /* 0x0000001b1d2e7223 */ /* 0x080fe2000000002e */
[-C--:B------:R-:W-:Y:S01]  /*0a00*/  FFMA R26, R30, R27.reuse, R53 ;  /* 0x0000001b1e1a7223 */ /* 0x080fe20000000035 */
[----:B------:R-:W-:Y:S01]  /*0a10*/  FFMA R42, R31, R27, R52 ;  /* 0x0000001b1f2a7223 */ /* 0x000fe20000000034 */
[----:B------:R-:W1:Y:S01]  /*0a20*/  LDS.128 R16, [R81+0xc0] ;  /* 0x0000c00051107984 */ /* 0x000e620000000c00 */
[C---:B------:R-:W-:Y:S01]  /*0a30*/  FFMA R97, R28.reuse, R32, R71 ;  /* 0x000000201c617223 */ /* 0x040fe20000000047 */
[C---:B------:R-:W-:Y:S01]  /*0a40*/  FFMA R74, R28.reuse, R33, R74 ;  /* 0x000000211c4a7223 */ /* 0x040fe2000000004a */
[CC--:B------:R-:W-:Y:S01]  /*0a50*/  FFMA R55, R28.reuse, R34.reuse, R69 ;  /* 0x000000221c377223 */ /* 0x0c0fe20000000045 */
[----:B------:R-:W2:Y:S01]  /*0a60*/  LDS.128 R20, [R83+0xc0] ;  /* 0x0000c00053147984 */ /* 0x000ea20000000c00 */
[----:B------:R-:W-:Y:S01]  /*0a70*/  FFMA R76, R28, R35, R76 ;  /* 0x000000231c4c7223 */ /* 0x000fe2000000004c */
[C---:B------:R-:W-:Y:S01]  /*0a80*/  FFMA R27, R30.reuse, R34, R39 ;  /* 0x000000221e1b7223 */ /* 0x040fe20000000027 */
[C---:B------:R-:W-:Y:S01]  /*0a90*/  FFMA R28, R30.reuse, R33, R36 ;  /* 0x000000211e1c7223 */ /* 0x040fe20000000024 */
[CC--:B------:R-:W-:Y:S01]  /*0aa0*/  FFMA R69, R29.reuse, R32.reuse, R78 ;  /* 0x000000201d457223 */ /* 0x0c0fe2000000004e */
[-C--:B------:R-:W-:Y:S01]  /*0ab0*/  FFMA R82, R29, R35.reuse, R82 ;  /* 0x000000231d527223 */ /* 0x080fe20000000052 */
[C---:B------:R-:W-:Y:S01]  /*0ac0*/  FFMA R87, R30.reuse, R32, R37 ;  /* 0x000000201e577223 */ /* 0x040fe20000000025 */
[-C--:B------:R-:W-:Y:S01]  /*0ad0*/  FFMA R68, R30, R35.reuse, R38 ;  /* 0x000000231e447223 */ /* 0x080fe20000000026 */
[CC--:B------:R-:W-:Y:S01]  /*0ae0*/  FFMA R43, R31.reuse, R34.reuse, R75 ;  /* 0x000000221f2b7223 */ /* 0x0c0fe2000000004b */
[----:B------:R-:W-:Y:S01]  /*0af0*/  FFMA R106, R31, R35, R88 ;  /* 0x000000231f6a7223 */ /* 0x000fe20000000058 */
[CC--:B------:R-:W-:Y:S01]  /*0b00*/  FFMA R80, R29.reuse, R33.reuse, R80 ;  /* 0x000000211d507223 */ /* 0x0c0fe20000000050 */
[----:B------:R-:W-:Y:S01]  /*0b10*/  FFMA R73, R29, R34, R73 ;  /* 0x000000221d497223 */ /* 0x000fe20000000049 */
[C---:B------:R-:W-:Y:S01]  /*0b20*/  FFMA R71, R31.reuse, R32, R84 ;  /* 0x000000201f477223 */ /* 0x040fe20000000054 */
[----:B------:R-:W-:Y:S01]  /*0b30*/  FFMA R86, R31, R33, R86 ;  /* 0x000000211f567223 */ /* 0x000fe20000000056 */
[----:B0-----:R-:W-:Y:S01]  /*0b40*/  FFMA R58, R8, R13, R104 ;  /* 0x0000000d083a7223 */ /* 0x001fe20000000068 */
[-C--:B------:R-:W-:Y:S01]  /*0b50*/  FFMA R75, R10, R12.reuse, R85 ;  /* 0x0000000c0a4b7223 */ /* 0x080fe20000000055 */
[C---:B------:R-:W-:Y:S01]  /*0b60*/  FFMA R91, R8.reuse, R12, R91 ;  /* 0x0000000c085b7223 */ /* 0x040fe2000000005b */
[----:B------:R-:W-:Y:S01]  /*0b70*/  FFMA R89, R8, R14, R89 ;  /* 0x0000000e08597223 */ /* 0x000fe20000000059 */
[----:B-1----:R-:W-:Y:S01]  /*0b80*/  FFMA R78, R10, R19, R70 ;  /* 0x000000130a4e7223 */ /* 0x002fe20000000046 */
[C---:B------:R-:W-:Y:S01]  /*0b90*/  FFMA R104, R8.reuse, R15, R110 ;  /* 0x0000000f08687223 */ /* 0x040fe2000000006e */
[C---:B------:R-:W-:Y:S01]  /*0ba0*/  FFMA R59, R8.reuse, R16, R59 ;  /* 0x00000010083b7223 */ /* 0x040fe2000000003b */
[----:B------:R-:W-:Y:S01]  /*0bb0*/  FFMA R54, R8, R17, R54 ;  /* 0x0000001108367223 */ /* 0x000fe20000000036 */
[C---:B--2---:R-:W-:Y:S01]  /*0bc0*/  FFMA R39, R20.reuse, R12, R3 ;  /* 0x0000000c14277223 */ /* 0x044fe20000000003 */
[C---:B------:R-:W-:Y:S01]  /*0bd0*/  FFMA R52, R20.reuse, R13, R96 ;  /* 0x0000000d14347223 */ /* 0x040fe20000000060 */
[C---:B------:R-:W-:Y:S01]  /*0be0*/  FFMA R93, R20.reuse, R14, R93 ;  /* 0x0000000e145d7223 */ /* 0x040fe2000000005d */
[C---:B------:R-:W-:Y:S01]  /*0bf0*/  FFMA R36, R20.reuse, R15, R40 ;  /* 0x0000000f14247223 */ /* 0x040fe20000000028 */
[C---:B------:R-:W-:Y:S01]  /*0c00*/  FFMA R37, R20.reuse, R16, R97 ;  /* 0x0000001014257223 */ /* 0x040fe20000000061 */
[C---:B------:R-:W-:Y:S01]  /*0c10*/  FFMA R74, R20.reuse, R17, R74 ;  /* 0x00000011144a7223 */ /* 0x040fe2000000004a */
[CC--:B------:R-:W-:Y:S01]  /*0c20*/  FFMA R35, R20.reuse, R18.reuse, R55 ;  /* 0x0000001214237223 */ /* 0x0c0fe20000000037 */
[-C--:B------:R-:W-:Y:S01]  /*0c30*/  FFMA R76, R20, R19.reuse, R76 ;  /* 0x00000013144c7223 */ /* 0x080fe2000000004c */
[C---:B------:R-:W-:Y:S01]  /*0c40*/  FFMA R57, R8.reuse, R18, R57 ;  /* 0x0000001208397223 */ /* 0x040fe20000000039 */
[----:B------:R-:W-:Y:S01]  /*0c50*/  FFMA R60, R8, R19, R60 ;  /* 0x00000013083c7223 */ /* 0x000fe2000000003c */
[C---:B------:R-:W-:Y:S01]  /*0c60*/  FFMA R102, R9.reuse, R12, R102 ;  /* 0x0000000c09667223 */ /* 0x040fe20000000066 */
[C---:B------:R-:W-:Y:S01]  /*0c70*/  FFMA R100, R9.reuse, R13, R100 ;  /* 0x0000000d09647223 */ /* 0x040fe20000000064 */
[C---:B------:R-:W-:Y:S01]  /*0c80*/  FFMA R95, R9.reuse, R14, R95 ;  /* 0x0000000e095f7223 */ /* 0x040fe2000000005f */
[C---:B------:R-:W-:Y:S01]  /*0c90*/  FFMA R50, R9.reuse, R15, R50 ;  /* 0x0000000f09327223 */ /* 0x040fe20000000032 */
[C---:B------:R-:W-:Y:S01]  /*0ca0*/  FFMA R49, R9.reuse, R16, R49 ;  /* 0x0000001009317223 */ /* 0x040fe20000000031 */
[C---:B------:R-:W-:Y:S01]  /*0cb0*/  FFMA R56, R9.reuse, R17, R56 ;  /* 0x0000001109387223 */ /* 0x040fe20000000038 */
[C---:B------:R-:W-:Y:S01]  /*0cc0*/  FFMA R61, R9.reuse, R18, R61 ;  /* 0x00000012093d7223 */ /* 0x040fe2000000003d */
[----:B------:R-:W-:Y:S01]  /*0cd0*/  FFMA R64, R9, R19, R64 ;  /* 0x0000001309407223 */ /* 0x000fe20000000040 */
        /* <DEDUP_REMOVED lines=27> */
[CC--:B------:R-:W-:Y:S01]  /*0e90*/  FFMA R92, R22.reuse, R17.reuse, R28 ;  /* 0x00000011165c7223 */ /* 0x0c0fe2000000001c */
[----:B------:R-:W-:Y:S01]  /*0ea0*/  LDS.128 R8, [R83+0x100] ;  /* 0x0001000053087984 */ /* 0x000fe20000000c00 */
[C---:B------:R-:W-:Y:S01]  /*0eb0*/  FFMA R69, R21.reuse, R16, R69 ;  /* 0x0000001015457223 */ /* 0x040fe20000000045 */
[C---:B------:R-:W-:Y:S01]  /*0ec0*/  FFMA R80, R21.reuse, R17, R80 ;  /* 0x0000001115507223 */ /* 0x040fe20000000050 */
[C---:B------:R-:W-:Y:S01]  /*0ed0*/  FFMA R73, R21.reuse, R18, R73 ;  /* 0x0000001215497223 */ /* 0x040fe20000000049 */
[----:B------:R-:W0:Y:S01]  /*0ee0*/  LDS.128 R24, [R81+0x100] ;  /* 0x0001000051187984 */ /* 0x000e220000000c00 */
[-C--:B------:R-:W-:Y:S01]  /*0ef0*/  FFMA R82, R21, R19.reuse, R82 ;  /* 0x0000001315527223 */ /* 0x080fe20000000052 */
[CC--:B------:R-:W-:Y:S01]  /*0f00*/  FFMA R87, R22.reuse, R16.reuse, R87 ;  /* 0x0000001016577223 */ /* 0x0c0fe20000000057 */
[----:B------:R-:W-:Y:S01]  /*0f10*/  FFMA R68, R22, R19, R68 ;  /* 0x0000001316447223 */ /* 0x000fe20000000044 */
[----:B------:R-:W1:Y:S01]  /*0f20*/  LDS.128 R12, [R83+0x140] ;  /* 0x00014000530c7984 */ /* 0x000e620000000c00 */
[C---:B------:R-:W-:Y:S01]  /*0f30*/  FFMA R71, R23.reuse, R16, R71 ;  /* 0x0000001017477223 */ /* 0x040fe20000000047 */
[C---:B------:R-:W-:Y:S01]  /*0f40*/  FFMA R86, R23.reuse, R17, R86 ;  /* 0x0000001117567223 */ /* 0x040fe20000000056 */
[C---:B------:R-:W-:Y:S01]  /*0f50*/  FFMA R43, R23.reuse, R18, R43 ;  /* 0x00000012172b7223 */ /* 0x040fe2000000002b */
[----:B------:R-:W2:Y:S01]  /*0f60*/  LDS.128 R28, [R81+0x140] ;  /* 0x00014000511c7984 */ /* 0x000ea20000000c00 */
[----:B------:R-:W-:-:S03]  /*0f70*/  FFMA R0, R23, R19, R106 ;  /* 0x0000001317007223 */ /* 0x000fc6000000006a */
[----:B------:R-:W-:Y:S01]  /*0f80*/  LDS.128 R16, [R81+0x1c0] ;  /* 0x0001c00051107984 */ /* 0x000fe20000000c00 */
[-C--:B0-----:R-:W-:Y:S01]  /*0f90*/  FFMA R3, R8, R24.reuse, R91 ;  /* 0x0000001808037223 */ /* 0x081fe2000000005b */
[-C--:B------:R-:W-:Y:S01]  /*0fa0*/  FFMA R6, R9, R24.reuse, R102 ;  /* 0x0000001809067223 */ /* 0x080fe20000000066 */
[-C--:B------:R-:W-:Y:S01]  /*0fb0*/  FFMA R5, R10, R24.reuse, R75 ;  /* 0x000000180a057223 */ /* 0x080fe2000000004b */
[-C--:B------:R-:W-:Y:S01]  /*0fc0*/  FFMA R38, R11, R24.reuse, R38 ;  /* 0x000000180b267223 */ /* 0x080fe20000000026 */
[-C--:B-1----:R-:W-:Y:S01]  /*0fd0*/  FFMA R39, R12, R24.reuse, R39 ;  /* 0x000000180c277223 */ /* 0x082fe20000000027 */
[-C--:B------:R-:W-:Y:S01]  /*0fe0*/  FFMA R34, R13, R24.reuse, R34 ;  /* 0x000000180d227223 */ /* 0x080fe20000000022 */
[-C--:B------:R-:W-:Y:S01]  /*0ff0*/  FFMA R55, R14, R24.reuse, R55 ;  /* 0x000000180e377223 */ /* 0x080fe20000000037 */
[----:B------:R-:W-:Y:S01]  /*1000*/  FFMA R2, R15, R24, R2 ;  /* 0x000000180f027223 */ /* 0x000fe20000000002 */
[C---:B------:R-:W-:Y:S01]  /*1010*/  FFMA R58, R8.reuse, R25, R58 ;  /* 0x00000019083a7223 */ /* 0x040fe2000000003a */
[C---:B------:R-:W-:Y:S01]  /*1020*/  FFMA R47, R8.reuse, R26, R89 ;  /* 0x0000001a082f7223 */ /* 0x040fe20000000059 */
[C---:B------:R-:W-:Y:S01]  /*1030*/  FFMA R48, R8.reuse, R27, R104 ;  /* 0x0000001b08307223 */ /* 0x040fe20000000068 */
[C---:B--2---:R-:W-:Y:S01]  /*1040*/  FFMA R59, R8.reuse, R28, R59 ;  /* 0x0000001c083b7223 */ /* 0x044fe2000000003b */
        /* <DEDUP_REMOVED lines=40> */
[----:B------:R-:W-:Y:S01]  /*12d0*/  FFMA R0, R15, R31, R0 ;  /* 0x0000001f0f007223 */ /* 0x000fe20000000000 */
[----:B------:R-:W0:Y:S01]  /*12e0*/  LDS.128 R8, [R83+0x180] ;  /* 0x0001800053087984 */ /* 0x000e220000000c00 */
[C---:B------:R-:W-:Y:S01]  /*12f0*/  FFMA R52, R12.reuse, R25, R52 ;  /* 0x000000190c347223 */ /* 0x040fe20000000034 */
[CC--:B------:R-:W-:Y:S01]  /*1300*/  FFMA R93, R12.reuse, R26.reuse, R93 ;  /* 0x0000001a0c5d7223 */ /* 0x0c0fe2000000005d */
[----:B------:R-:W-:Y:S01]  /*1310*/  FFMA R36, R12, R27, R36 ;  /* 0x0000001b0c247223 */ /* 0x000fe20000000024 */
[----:B------:R-:W1:Y:S01]  /*1320*/  LDS.128 R20, [R81+0x180] ;  /* 0x0001800051147984 */ /* 0x000e620000000c00 */
[C---:B------:R-:W-:Y:S01]  /*1330*/  FFMA R32, R13.reuse, R25, R32 ;  /* 0x000000190d207223 */ /* 0x040fe20000000020 */
[CC--:B------:R-:W-:Y:S01]  /*1340*/  FFMA R33, R13.reuse, R26.reuse, R33 ;  /* 0x0000001a0d217223 */ /* 0x0c0fe20000000021 */
[----:B------:R-:W-:Y:S01]  /*1350*/  FFMA R46, R13, R27, R46 ;  /* 0x0000001b0d2e7223 */ /* 0x000fe2000000002e */
[----:B------:R-:W2:Y:S01]  /*1360*/  LDS.128 R28, [R83+0x1c0] ;  /* 0x0001c000531c7984 */ /* 0x000ea20000000c00 */
[C---:B------:R-:W-:Y:S01]  /*1370*/  FFMA R40, R14.reuse, R25, R40 ;  /* 0x000000190e287223 */ /* 0x040fe20000000028 */
[CC--:B------:R-:W-:Y:S01]  /*1380*/  FFMA R41, R14.reuse, R26.reuse, R41 ;  /* 0x0000001a0e297223 */ /* 0x0c0fe20000000029 */
[-C--:B------:R-:W-:Y:S01]  /*1390*/  FFMA R70, R14, R27.reuse, R70 ;  /* 0x0000001b0e467223 */ /* 0x080fe20000000046 */
[C---:B------:R-:W-:Y:S01]  /*13a0*/  FFMA R75, R15.reuse, R26, R88 ;  /* 0x0000001a0f4b7223 */ /* 0x040fe20000000058 */
[----:B------:R-:W-:-:S02]  /*13b0*/  FFMA R42, R15, R27, R42 ;  /* 0x0000001b0f2a7223 */ /* 0x000fc4000000002a */
[----:B------:R-:W-:Y:S01]  /*13c0*/  LDS.128 R12, [R83+0x200] ;  /* 0x00020000530c7984 */ /* 0x000fe20000000c00 */
[C---:B0-----:R-:W-:Y:S01]  /*13d0*/  FFMA R59, R8.reuse, R16, R59 ;  /* 0x00000010083b7223 */ /* 0x041fe2000000003b */
[C---:B------:R-:W-:Y:S01]  /*13e0*/  FFMA R54, R8.reuse, R17, R54 ;  /* 0x0000001108367223 */ /* 0x040fe20000000036 */
[C---:B------:R-:W-:Y:S01]  /*13f0*/  FFMA R57, R8.reuse, R18, R57 ;  /* 0x0000001208397223 */ /* 0x040fe20000000039 */
[C---:B------:R-:W-:Y:S01]  /*1400*/  FFMA R60, R8.reuse, R19, R60 ;  /* 0x00000013083c7223 */ /* 0x040fe2000000003c */
[-C--:B-1----:R-:W-:Y:S01]  /*1410*/  FFMA R3, R8, R20.reuse, R3 ;  /* 0x0000001408037223 */ /* 0x082fe20000000003 */
[-C--:B------:R-:W-:Y:S01]  /*1420*/  FFMA R6, R9, R20.reuse, R6 ;  /* 0x0000001409067223 */ /* 0x080fe20000000006 */
[-C--:B------:R-:W-:Y:S01]  /*1430*/  FFMA R5, R10, R20.reuse, R5 ;  /* 0x000000140a057223 */ /* 0x080fe20000000005 */
[-C--:B------:R-:W-:Y:S01]  /*1440*/  FFMA R38, R11, R20.reuse, R38 ;  /* 0x000000140b267223 */ /* 0x080fe20000000026 */
[-C--:B--2---:R-:W-:Y:S01]  /*1450*/  FFMA R39, R28, R20.reuse, R39 ;  /* 0x000000141c277223 */ /* 0x084fe20000000027 */
[-C--:B------:R-:W-:Y:S01]  /*1460*/  FFMA R34, R29, R20.reuse, R34 ;  /* 0x000000141d227223 */ /* 0x080fe20000000022 */
[-C--:B------:R-:W-:Y:S01]  /*1470*/  FFMA R55, R30, R20.reuse, R55 ;  /* 0x000000141e377223 */ /* 0x080fe20000000037 */
[----:B------:R-:W-:Y:S01]  /*1480*/  FFMA R2, R31, R20, R2 ;  /* 0x000000141f027223 */ /* 0x000fe20000000002 */
[C---:B------:R-:W-:Y:S01]  /*1490*/  FFMA R58, R8.reuse, R21, R58 ;  /* 0x00000015083a7223 */ /* 0x040fe2000000003a */
[CC--:B------:R-:W-:Y:S01]  /*14a0*/  FFMA R47, R8.reuse, R22.reuse, R47 ;  /* 0x00000016082f7223 */ /* 0x0c0fe2000000002f */
        /* <DEDUP_REMOVED lines=22> */
[-C--:B------:R-:W-:Y:S01]  /*1610*/  FFMA R20, R31, R21.reuse, R24 ;  /* 0x000000151f147223 */ /* 0x080fe20000000018 */
[----:B------:R-:W0:Y:S01]  /*1620*/  LDS.128 R8, [R81+0x200] ;  /* 0x0002000051087984 */ /* 0x000e220000000c00 */
[-C--:B------:R-:W-:Y:S01]  /*1630*/  FFMA R52, R28, R21.reuse, R52 ;  /* 0x000000151c347223 */ /* 0x080fe20000000034 */
[CC--:B------:R-:W-:Y:S01]  /*1640*/  FFMA R32, R29.reuse, R21.reuse, R32 ;  /* 0x000000151d207223 */ /* 0x0c0fe20000000020 */
[----:B------:R-:W-:Y:S01]  /*1650*/  FFMA R40, R30, R21, R40 ;  /* 0x000000151e287223 */ /* 0x000fe20000000028 */
[----:B------:R-:W1:Y:S01]  /*1660*/  LDS.128 R24, [R81+0x240] ;  /* 0x0002400051187984 */ /* 0x000e620000000c00 */
[-C--:B------:R-:W-:Y:S01]  /*1670*/  FFMA R93, R28, R22.reuse, R93 ;  /* 0x000000161c5d7223 */ /* 0x080fe2000000005d */
[-C--:B------:R-:W-:Y:S01]  /*1680*/  FFMA R33, R29, R22.reuse, R33 ;  /* 0x000000161d217223 */ /* 0x080fe20000000021 */
[-C--:B------:R-:W-:Y:S01]  /*1690*/  FFMA R41, R30, R22.reuse, R41 ;  /* 0x000000161e297223 */ /* 0x080fe20000000029 */
[----:B------:R-:W-:Y:S01]  /*16a0*/  FFMA R21, R31, R22, R75 ;  /* 0x000000161f157223 */ /* 0x000fe2000000004b */
[-C--:B------:R-:W-:Y:S01]  /*16b0*/  FFMA R36, R28, R23.reuse, R36 ;  /* 0x000000171c247223 */ /* 0x080fe20000000024 */
[-C--:B------:R-:W-:Y:S01]  /*16c0*/  FFMA R46, R29, R23.reuse, R46 ;  /* 0x000000171d2e7223 */ /* 0x080fe2000000002e */
[-C--:B------:R-:W-:Y:S01]  /*16d0*/  FFMA R70, R30, R23.reuse, R70 ;  /* 0x000000171e467223 */ /* 0x080fe20000000046 */
        /* <DEDUP_REMOVED lines=16> */
[----:B------:R-:W-:-:S02]  /*17e0*/  FFMA R0, R31, R19, R0 ;  /* 0x000000131f007223 */ /* 0x000fc40000000000 */
[----:B------:R-:W2:Y:S04]  /*17f0*/  LDS.128 R28, [R83+0x240] ;  /* 0x00024000531c7984 */ /* 0x000ea80000000c00 */
[----:B------:R-:W-:Y:S01]  /*1800*/  LDS.128 R16, [R81+0x2c0] ;  /* 0x0002c00051107984 */ /* 0x000fe20000000c00 */
[C---:B0-----:R-:W-:Y:S01]  /*1810*/  FFMA R3, R12.reuse, R8, R3 ;  /* 0x000000080c037223 */ /* 0x041fe20000000003 */
[C---:B------:R-:W-:Y:S01]  /*1820*/  FFMA R58, R12.reuse, R9, R58 ;  /* 0x000000090c3a7223 */ /* 0x040fe2000000003a */
[C---:B------:R-:W-:Y:S01]  /*1830*/  FFMA R47, R12.reuse, R10, R47 ;  /* 0x0000000a0c2f7223 */ /* 0x040fe2000000002f */
[C---:B------:R-:W-:Y:S01]  /*1840*/  FFMA R48, R12.reuse, R11, R48 ;  /* 0x0000000b0c307223 */ /* 0x040fe20000000030 */
[C---:B-1----:R-:W-:Y:S01]  /*1850*/  FFMA R59, R12.reuse, R24, R59 ;  /* 0x000000180c3b7223 */ /* 0x042fe2000000003b */
        /* <DEDUP_REMOVED lines=12> */
[----:B------:R-:W0:Y:S01]  /*1920*/  LDC.64 R12, c[0x0][0x380] ;  /* 0x0000e000ff0c7b82 */ /* 0x000e220000000a00 */
        /* <DEDUP_REMOVED lines=22> */
[----:B------:R-:W-:Y:S01]  /*1a90*/  FFMA R33, R29, R10, R33 ;  /* 0x0000000a1d217223 */ /* 0x000fe20000000021 */
[----:B0-----:R-:W-:-:S04]  /*1aa0*/  IMAD.WIDE R12, R79, 0x4, R12 ;  /* 0x000000044f0c7825 */ /* 0x001fc800078e020c */
[C---:B------:R-:W-:Y:S01]  /*1ab0*/  FFMA R46, R29.reuse, R11, R46 ;  /* 0x0000000b1d2e7223 */ /* 0x040fe2000000002e */
[C---:B------:R-:W-:Y:S01]  /*1ac0*/  FFMA R69, R29.reuse, R24, R69 ;  /* 0x000000181d457223 */ /* 0x040fe20000000045 */
[C---:B------:R-:W-:Y:S01]  /*1ad0*/  FFMA R80, R29.reuse, R25, R80 ;  /* 0x000000191d507223 */ /* 0x040fe20000000050 */
[CC--:B------:R-:W-:Y:S01]  /*1ae0*/  FFMA R73, R29.reuse, R26.reuse, R73 ;  /* 0x0000001a1d497223 */ /* 0x0c0fe20000000049 */
[----:B------:R-:W-:Y:S01]  /*1af0*/  FFMA R82, R29, R27, R82 ;  /* 0x0000001b1d527223 */ /* 0x000fe20000000052 */
        /* <DEDUP_REMOVED lines=19> */
[----:B------:R0:W2:Y:S01]  /*1c30*/  LDG.E.128.CONSTANT R40, desc[UR12][R12.64] ;  /* 0x0000000c0c287981 */ /* 0x0000a2000c1e9d00 */
[----:B------:R-:W1:Y:S03]  /*1c40*/  LDCU UR9, c[0x0][0x360] ;  /* 0x00006c00ff0977ac */ /* 0x000e660008000800 */
[----:B------:R-:W-:Y:S04]  /*1c50*/  LDS.128 R8, [R81+0x280] ;  /* 0x0002800051087984 */ /* 0x000fe80000000c00 */
[----:B------:R-:W3:Y:S04]  /*1c60*/  LDS.128 R24, [R83+0x2c0] ;  /* 0x0002c00053187984 */ /* 0x000ee80000000c00 */
[----:B0-----:R-:W0:Y:S01]  /*1c70*/  LDS.128 R12, [R83+0x280] ;  /* 0x00028000530c7984 */ /* 0x001e220000000c00 */
[C---:B---3--:R-:W-:Y:S01]  /*1c80*/  FFMA R39, R24.reuse, R8, R39 ;  /* 0x0000000818277223 */ /* 0x048fe20000000027 */
[C---:B------:R-:W-:Y:S01]  /*1c90*/  FFMA R52, R24.reuse, R9, R52 ;  /* 0x0000000918347223 */ /* 0x040fe20000000034 */
[C---:B------:R-:W-:Y:S01]  /*1ca0*/  FFMA R93, R24.reuse, R10, R93 ;  /* 0x0000000a185d7223 */ /* 0x040fe2000000005d */
[C---:B------:R-:W-:Y:S01]  /*1cb0*/  FFMA R36, R24.reuse, R11, R36 ;  /* 0x0000000b18247223 */ /* 0x040fe20000000024 */
[C---:B------:R-:W-:Y:S01]  /*1cc0*/  FFMA R37, R24.reuse, R16, R37 ;  /* 0x0000001018257223 */ /* 0x040fe20000000025 */
[C---:B------:R-:W-:Y:S01]  /*1cd0*/  FFMA R74, R24.reuse, R17, R74 ;  /* 0x00000011184a7223 */ /* 0x040fe2000000004a */
[C---:B------:R-:W-:Y:S01]  /*1ce0*/  FFMA R35, R24.reuse, R18, R35 ;  /* 0x0000001218237223 */ /* 0x040fe20000000023 */
[----:B------:R-:W-:Y:S01]  /*1cf0*/  FFMA R76, R24, R19, R76 ;  /* 0x00000013184c7223 */ /* 0x000fe2000000004c */
[C---:B0-----:R-:W-:Y:S01]  /*1d00*/  FFMA R3, R12.reuse, R8, R3 ;  /* 0x000000080c037223 */ /* 0x041fe20000000003 */
        /* <DEDUP_REMOVED lines=42> */
[CC--:B------:R-:W-:Y:S01]  /*1fb0*/  FFMA R28, R26.reuse, R9.reuse, R28 ;  /* 0x000000091a1c7223 */ /* 0x0c0fe2000000001c */
[C---:B------:R-:W-:Y:S01]  /*1fc0*/  FFMA R29, R26.reuse, R10, R29 ;  /* 0x0000000a1a1d7223 */ /* 0x040fe2000000001d */
[C---:B------:R-:W-:Y:S01]  /*1fd0*/  FFMA R2, R27.reuse, R8, R2 ;  /* 0x000000081b027223 */ /* 0x040fe20000000002 */
[C---:B------:R-:W-:Y:S01]  /*1fe0*/  FFMA R20, R27.reuse, R9, R20 ;  /* 0x000000091b147223 */ /* 0x040fe20000000014 */
[C---:B------:R-:W-:Y:S01]  /*1ff0*/  FFMA R21, R27.reuse, R10, R21 ;  /* 0x0000000a1b157223 */ /* 0x040fe20000000015 */
[C---:B------:R-:W-:Y:S01]  /*2000*/  FFMA R22, R27.reuse, R11, R22 ;  /* 0x0000000b1b167223 */ /* 0x040fe20000000016 */
[----:B------:R-:W-:Y:S01]  /*2010*/  LDS.128 R68, [R83+0x300] ;  /* 0x0003000053447984 */ /* 0x000fe20000000c00 */
[C---:B------:R-:W-:Y:S01]  /*2020*/  FFMA R75, R27.reuse, R18, R88 ;  /* 0x000000121b4b7223 */ /* 0x040fe20000000058 */
[C---:B------:R-:W-:Y:S01]  /*2030*/  FFMA R0, R27.reuse, R19, R0 ;  /* 0x000000131b007223 */ /* 0x040fe20000000000 */
[C---:B------:R-:W-:Y:S01]  /*2040*/  FFMA R87, R26.reuse, R16, R87 ;  /* 0x000000101a577223 */ /* 0x040fe20000000057 */
[----:B------:R-:W0:Y:S01]  /*2050*/  LDS.128 R12, [R81+0x300] ;  /* 0x00030000510c7984 */ /* 0x000e220000000c00 */
[CC--:B------:R-:W-:Y:S01]  /*2060*/  FFMA R92, R26.reuse, R17.reuse, R92 ;  /* 0x000000111a5c7223 */ /* 0x0c0fe2000000005c */
[----:B------:R-:W-:Y:S01]  /*2070*/  FFMA R85, R26, R18, R85 ;  /* 0x000000121a557223 */ /* 0x000fe20000000055 */
[C---:B------:R-:W-:Y:S01]  /*2080*/  FFMA R23, R27.reuse, R16, R23 ;  /* 0x000000101b177223 */ /* 0x040fe20000000017 */
[----:B------:R-:W3:Y:S01]  /*2090*/  LDS.128 R8, [R81+0x340] ;  /* 0x0003400051087984 */ /* 0x000ee20000000c00 */
[----:B------:R-:W-:-:S03]  /*20a0*/  FFMA R86, R27, R17, R86 ;  /* 0x000000111b567223 */ /* 0x000fc60000000056 */
[----:B------:R-:W4:Y:S01]  /*20b0*/  LDS.128 R88, [R83+0x340] ;  /* 0x0003400053587984 */ /* 0x000f220000000c00 */
[-C--:B0-----:R-:W-:Y:S01]  /*20c0*/  FFMA R19, R68, R13.reuse, R58 ;  /* 0x0000000d44137223 */ /* 0x081fe2000000003a */
[C---:B------:R-:W-:Y:S01]  /*20d0*/  FFMA R5, R70.reuse, R12, R5 ;  /* 0x0000000c46057223 */ /* 0x040fe20000000005 */
[C---:B------:R-:W-:Y:S01]  /*20e0*/  FFMA R17, R70.reuse, R13, R98 ;  /* 0x0000000d46117223 */ /* 0x040fe20000000062 */
[C---:B------:R-:W-:Y:S01]  /*20f0*/  FFMA R45, R70.reuse, R14, R45 ;  /* 0x0000000e462d7223 */ /* 0x040fe2000000002d */
[CC--:B---3--:R-:W-:Y:S01]  /*2100*/  FFMA R58, R69.reuse, R8.reuse, R49 ;  /* 0x00000008453a7223 */ /* 0x0c8fe20000000031 */
[C---:B------:R-:W-:Y:S01]  /*2110*/  FFMA R49, R70.reuse, R15, R84 ;  /* 0x0000000f46317223 */ /* 0x040fe20000000054 */
[C---:B------:R-:W-:Y:S01]  /*2120*/  FFMA R65, R70.reuse, R8, R65 ;  /* 0x0000000846417223 */ /* 0x040fe20000000041 */
[C---:B------:R-:W-:Y:S01]  /*2130*/  FFMA R62, R70.reuse, R9, R62 ;  /* 0x00000009463e7223 */ /* 0x040fe2000000003e */
[----:B------:R-:W-:Y:S01]  /*2140*/  FFMA R63, R70, R10, R63 ;  /* 0x0000000a463f7223 */ /* 0x000fe2000000003f */
[----:B------:R-:W-:Y:S01]  /*2150*/  FFMA R55, R68, R15, R48 ;  /* 0x0000000f44377223 */ /* 0x000fe20000000030 */
[----:B------:R-:W-:Y:S01]  /*2160*/  FFMA R70, R70, R11, R78 ;  /* 0x0000000b46467223 */ /* 0x000fe2000000004e */
[-C--:B------:R-:W-:Y:S01]  /*2170*/  FFMA R48, R69, R14.reuse, R95 ;  /* 0x0000000e45307223 */ /* 0x080fe2000000005f */
[----:B------:R-:W-:Y:S01]  /*2180*/  FFMA R16, R71, R14, R53 ;  /* 0x0000000e47107223 */ /* 0x000fe20000000035 */
[C---:B----4-:R-:W-:Y:S01]  /*2190*/  FFMA R34, R89.reuse, R12, R34 ;  /* 0x0000000c59227223 */ /* 0x050fe20000000022 */
        /* <DEDUP_REMOVED lines=20> */
[C---:B------:R-:W-:Y:S01]  /*22e0*/  FFMA R3, R68.reuse, R12, R3 ;  /* 0x0000000c44037223 */ /* 0x040fe20000000003 */
[C---:B------:R-:W-:Y:S01]  /*22f0*/  FFMA R47, R68.reuse, R14, R47 ;  /* 0x0000000e442f7223 */ /* 0x040fe2000000002f */
[C---:B------:R-:W-:Y:S01]  /*2300*/  FFMA R59, R68.reuse, R8, R59 ;  /* 0x00000008443b7223 */ /* 0x040fe2000000003b */
[----:B------:R-:W0:Y:S01]  /*2310*/  LDS.128 R20, [R83+0x380] ;  /* 0x0003800053147984 */ /* 0x000e220000000c00 */
[C---:B------:R-:W-:Y:S01]  /*2320*/  FFMA R54, R68.reuse, R9, R54 ;  /* 0x0000000944367223 */ /* 0x040fe20000000036 */
[C---:B------:R-:W-:Y:S01]  /*2330*/  FFMA R57, R68.reuse, R10, R57 ;  /* 0x0000000a44397223 */ /* 0x040fe20000000039 */
[----:B------:R-:W-:Y:S01]  /*2340*/  FFMA R60, R68, R11, R60 ;  /* 0x0000000b443c7223 */ /* 0x000fe2000000003c */
[----:B------:R-:W3:Y:S01]  /*2350*/  LDS.128 R28, [R83+0x3c0] ;  /* 0x0003c000531c7984 */ /* 0x000ee20000000c00 */
[----:B------:R-:W-:Y:S01]  /*2360*/  FFMA R68, R71, R8, R51 ;  /* 0x0000000847447223 */ /* 0x000fe20000000033 */
[-C--:B------:R-:W-:Y:S01]  /*2370*/  FFMA R50, R69, R15.reuse, R50 ;  /* 0x0000000f45327223 */ /* 0x080fe20000000032 */
[CC--:B------:R-:W-:Y:S01]  /*2380*/  FFMA R44, R71.reuse, R15.reuse, R44 ;  /* 0x0000000f472c7223 */ /* 0x0c0fe2000000002c */
[C---:B------:R-:W-:Y:S01]  /*2390*/  FFMA R93, R88.reuse, R14, R93 ;  /* 0x0000000e585d7223 */ /* 0x040fe2000000005d */
[C---:B------:R-:W-:Y:S01]  /*23a0*/  FFMA R51, R88.reuse, R15, R36 ;  /* 0x0000000f58337223 */ /* 0x040fe20000000024 */
[C---:B------:R-:W-:Y:S01]  /*23b0*/  FFMA R38, R71.reuse, R12, R38 ;  /* 0x0000000c47267223 */ /* 0x040fe20000000026 */
[----:B------:R-:W4:Y:S01]  /*23c0*/  LDC.64 R14, c[0x0][0x388] ;  /* 0x0000e200ff0e7b82 */ /* 0x000f220000000a00 */
[C---:B------:R-:W-:Y:S01]  /*23d0*/  FFMA R94, R71.reuse, R13, R94 ;  /* 0x0000000d475e7223 */ /* 0x040fe2000000005e */
[C---:B------:R-:W-:Y:S01]  /*23e0*/  FFMA R66, R71.reuse, R9, R66 ;  /* 0x0000000947427223 */ /* 0x040fe20000000042 */
[C---:B------:R-:W-:Y:S01]  /*23f0*/  FFMA R67, R71.reuse, R10, R67 ;  /* 0x0000000a47437223 */ /* 0x040fe20000000043 */
[----:B------:R-:W-:Y:S01]  /*2400*/  FFMA R72, R71, R11, R72 ;  /* 0x0000000b47487223 */ /* 0x000fe20000000048 */
[----:B------:R-:W-:Y:S01]  /*2410*/  FFMA R71, R88, R8, R37 ;  /* 0x0000000858477223 */ /* 0x000fe20000000025 */
[----:B-1----:R-:W-:-:S02]  /*2420*/  IMAD R8, R4, UR9, R7 ;  /* 0x0000000904087c24 */ /* 0x002fc4000f8e0207 */
        /* <DEDUP_REMOVED lines=9> */
[-C--:B------:R-:W-:Y:S01]  /*24c0*/  FFMA R76, R88, R11.reuse, R76 ;  /* 0x0000000b584c7223 */ /* 0x080fe2000000004c */
[C---:B------:R-:W-:Y:S01]  /*24d0*/  FFMA R88, R91.reuse, R11, R0 ;  /* 0x0000000b5b587223 */ /* 0x040fe20000000000 */
[----:B------:R-:W-:Y:S01]  /*24e0*/  SHF.L.U32 R0, R8, 0x9, RZ ;  /* 0x0000000908007819 */ /* 0x000fe200000006ff */
[C---:B------:R-:W-:Y:S01]  /*24f0*/  FFMA R86, R91.reuse, R9, R86 ;  /* 0x000000095b567223 */ /* 0x040fe20000000056 */
[C---:B------:R-:W-:Y:S01]  /*2500*/  FFMA R12, R91.reuse, R12, R2 ;  /* 0x0000000c5b0c7223 */ /* 0x040fe20000000002 */
[----:B------:R-:W-:Y:S01]  /*2510*/  MOV R9, UR8 ;  /* 0x0000000800097c02 */ /* 0x000fe20008000f00 */
[----:B------:R-:W-:Y:S01]  /*2520*/  FFMA R75, R91, R10, R75 ;  /* 0x0000000a5b4b7223 */ /* 0x000fe2000000004b */
[----:B------:R-:W-:Y:S01]  /*2530*/  LOP3.LUT R0, R0, 0x200, RZ, 0xc0, !PT ;  /* 0x0000020000007812 */ /* 0x000fe200078ec0ff */
[----:B----4-:R-:W-:Y:S01]  /*2540*/  IMAD.WIDE R36, R77, 0x4, R14 ;  /* 0x000000044d247825 */ /* 0x010fe200078e020e */
[----:B------:R-:W-:-:S02]  /*2550*/  SHF.L.U32 R2, R8, 0x1, RZ ;  /* 0x0000000108027819 */ /* 0x000fc400000006ff */
[----:B------:R-:W-:Y:S02]  /*2560*/  IADD3 R0, PT, PT, R0, UR6, R9 ;  /* 0x0000000600007c10 */ /* 0x000fe4000fffe009 */
[----:B------:R-:W-:Y:S01]  /*2570*/  LOP3.LUT R9, R2, 0xfffffffc, RZ, 0xc0, !PT ;  /* 0xfffffffc02097812 */ /* 0x000fe200078ec0ff */
[-C--:B0-----:R-:W-:Y:S01]  /*2580*/  FFMA R11, R20, R24.reuse, R3 ;  /* 0x00000018140b7223 */ /* 0x081fe20000000003 */
[-C--:B------:R-:W-:Y:S02]  /*2590*/  FFMA R6, R21, R24.reuse, R6 ;  /* 0x0000001815067223 */ /* 0x080fe40000000006 */
[----:B------:R-:W-:Y:S01]  /*25a0*/  IADD3 R10, PT, PT, R0, R9, RZ ;  /* 0x00000009000a7210 */ /* 0x000fe20007ffe0ff */
[-C--:B------:R-:W-:Y:S01]  /*25b0*/  FFMA R0, R23, R24.reuse, R38 ;  /* 0x0000001817007223 */ /* 0x080fe20000000026 */
[-C--:B---3--:R-:W-:Y:S01]  /*25c0*/  FFMA R3, R28, R24.reuse, R39 ;  /* 0x000000181c037223 */ /* 0x088fe20000000027 */
[-C--:B------:R-:W-:Y:S01]  /*25d0*/  FFMA R9, R22, R24.reuse, R5 ;  /* 0x0000001816097223 */ /* 0x080fe20000000005 */
[----:B------:R-:W3:Y:S01]  /*25e0*/  LDG.E.128.CONSTANT R36, desc[UR12][R36.64] ;  /* 0x0000000c24247981 */ /* 0x000ee2000c1e9d00 */
[-C--:B------:R-:W-:Y:S01]  /*25f0*/  FFMA R2, R29, R24.reuse, R34 ;  /* 0x000000181d027223 */ /* 0x080fe20000000022 */
[-C--:B------:R-:W-:Y:S01]  /*2600*/  FFMA R5, R30, R24.reuse, R33 ;  /* 0x000000181e057223 */ /* 0x080fe20000000021 */
[C---:B------:R-:W-:Y:S01]  /*2610*/  SHF.L.U32 R13, R8.reuse, 0x2, RZ ;  /* 0x00000002080d7819 */ /* 0x040fe200000006ff */
[----:B------:R-:W0:Y:S01]  /*2620*/  LDS.128 R32, [R81+0x3c0] ;  /* 0x0003c00051207984 */ /* 0x000e220000000c00 */
[----:B------:R-:W-:Y:S01]  /*2630*/  SHF.L.U32 R8, R8, 0x4, RZ ;  /* 0x0000000408087819 */ /* 0x000fe200000006ff */
[----:B------:R-:W-:Y:S01]  /*2640*/  FFMA R12, R31, R24, R12 ;  /* 0x000000181f0c7223 */ /* 0x000fe2000000000c */
[----:B------:R-:W-:-:S02]  /*2650*/  LOP3.LUT R13, R13, 0xffffff80, RZ, 0xc0, !PT ;  /* 0xffffff800d0d7812 */ /* 0x000fc400078ec0ff */
[----:B------:R-:W-:-:S04]  /*2660*/  LOP3.LUT R8, R8, 0x1f0, RZ, 0xc0, !PT ;  /* 0x000001f008087812 */ /* 0x000fc800078ec0ff */
[----:B------:R-:W-:Y:S01]  /*2670*/  IADD3 R24, PT, PT, R8, UR5, R13 ;  /* 0x0000000508187c10 */ /* 0x000fe2000fffe00d */
[----:B------:R-:W-:Y:S02]  /*2680*/  FFMA R8, R23, R25, R94 ;  /* 0x0000001917087223 */ /* 0x000fe4000000005e */
[----:B------:R-:W1:Y:S01]  /*2690*/  LDC R94, c[0x0][0x39c] ;  /* 0x0000e700ff5e7b82 */ /* 0x000e620000000800 */
[----:B------:R-:W-:-:S04]  /*26a0*/  UIADD3 UR7, UPT, UPT, UR7, 0x1, URZ ;  /* 0x0000000107077890 */ /* 0x000fc8000fffe0ff */
[----:B------:R-:W-:Y:S01]  /*26b0*/  UISETP.NE.AND UP0, UPT, UR7, -0x1, UPT ;  /* 0xffffffff0700788c */ /* 0x000fe2000bf05270 */
        /* <DEDUP_REMOVED lines=17> */
[----:B------:R-:W-:-:S02]  /*27d0*/  IADD3 R79, PT, PT, R79, 0x8, RZ ;  /* 0x000000084f4f7810 */ /* 0x000fc40007ffe0ff */
[----:B-1----:R-:W-:Y:S01]  /*27e0*/  LEA R77, R94, R77, 0x3 ;  /* 0x0000004d5e4d7211 */ /* 0x002fe200078e18ff */
[----:B0-----:R-:W-:Y:S01]  /*27f0*/  FFMA R59, R20, R32, R59 ;  /* 0x00000020143b7223 */ /* 0x001fe2000000003b */
[----:B--2---:R0:W-:Y:S04]  /*2800*/  STS [R10], R40 ;  /* 0x000000280a007388 */ /* 0x0041e80000000800 */
[----:B------:R1:W-:Y:S04]  /*2810*/  STS [R10+0x80], R41 ;  /* 0x000080290a007388 */ /* 0x0003e80000000800 */
[----:B------:R2:W-:Y:S04]  /*2820*/  STS [R10+0x100], R42 ;  /* 0x0001002a0a007388 */ /* 0x0005e80000000800 */
[----:B------:R4:W-:Y:S01]  /*2830*/  STS [R10+0x180], R43 ;  /* 0x0001802b0a007388 */ /* 0x0009e20000000800 */
[----:B0-----:R-:W-:Y:S01]  /*2840*/  FFMA R40, R31, R25, R104 ;  /* 0x000000191f287223 */ /* 0x001fe20000000068 */
[----:B-1----:R-:W-:Y:S01]  /*2850*/  FFMA R41, R28, R26, R93 ;  /* 0x0000001a1c297223 */ /* 0x002fe2000000005d */
[C---:B------:R-:W-:Y:S01]  /*2860*/  FFMA R54, R20.reuse, R33, R54 ;  /* 0x0000002114367223 */ /* 0x040fe20000000036 */
[C---:B------:R-:W-:Y:S01]  /*2870*/  FFMA R57, R20.reuse, R34, R57 ;  /* 0x0000002214397223 */ /* 0x040fe20000000039 */
[----:B------:R-:W-:Y:S01]  /*2880*/  FFMA R60, R20, R35, R60 ;  /* 0x00000023143c7223 */ /* 0x000fe2000000003c */
[-C--:B--2---:R-:W-:Y:S01]  /*2890*/  FFMA R42, R21, R26.reuse, R48 ;  /* 0x0000001a152a7223 */ /* 0x084fe20000000030 */
[----:B------:R-:W-:Y:S01]  /*28a0*/  FFMA R48, R31, R26, R102 ;  /* 0x0000001a1f307223 */ /* 0x000fe20000000066 */
[C---:B------:R-:W-:Y:S01]  /*28b0*/  FFMA R58, R21.reuse, R32, R58 ;  /* 0x00000020153a7223 */ /* 0x040fe2000000003a */
[----:B------:R-:W-:Y:S01]  /*28c0*/  FFMA R56, R21, R33, R56 ;  /* 0x0000002115387223 */ /* 0x000fe20000000038 */
[----:B----4-:R-:W-:Y:S01]  /*28d0*/  FFMA R10, R29, R25, R98 ;  /* 0x000000191d0a7223 */ /* 0x010fe20000000062 */
[----:B------:R-:W-:Y:S01]  /*28e0*/  FFMA R43, R30, R26, R89 ;  /* 0x0000001a1e2b7223 */ /* 0x000fe20000000059 */
        /* <DEDUP_REMOVED lines=22> */
[----:B---3--:R0:W-:Y:S02]  /*2a50*/  STS.128 [R24+UR8], R36 ;  /* 0x0000002418007988 */ /* 0x0081e40008000c08 */
[C---:B0-----:R-:W-:Y:S01]  /*2a60*/  FFMA R37, R30.reuse, R32, R87 ;  /* 0x000000201e257223 */ /* 0x041fe20000000057 */
[C---:B------:R-:W-:Y:S01]  /*2a70*/  FFMA R36, R30.reuse, R33, R92 ;  /* 0x000000211e247223 */ /* 0x040fe2000000005c */
[C---:B------:R-:W-:Y:S01]  /*2a80*/  FFMA R39, R30.reuse, R34, R85 ;  /* 0x000000221e277223 */ /* 0x040fe20000000055 */
[----:B------:R-:W-:Y:S01]  /*2a90*/  FFMA R38, R30, R35, R90 ;  /* 0x000000231e267223 */ /* 0x000fe2000000005a */
[----:B------:R-:W-:Y:S06]  /*2aa0*/  BAR.SYNC.DEFER_BLOCKING 0x0 ;  /* 0x0000000000007b1d */ /* 0x000fec0000010000 */
[----:B------:R-:W-:Y:S05]  /*2ab0*/  BRA.U UP0, `(.L_x_1) ;  /* 0xffffffd900c47547 */ /* 0x000fea000b83ffff */
.L_x_0:
[----:B------:R-:W-:Y:S02]  /*2ac0*/  LEA R79, R4, UR6, 0x4 ;  /* 0x00000006044f7c11 */ /* 0x000fe4000f8e20ff */
[----:B------:R-:W-:-:S03]  /*2ad0*/  LEA R77, R7, UR5, 0x4 ;  /* 0x00000005074d7c11 */ /* 0x000fc6000f8e20ff */
[----:B------:R-:W-:Y:S04]  /*2ae0*/  LDS.128 R20, [R79+0x400] ;  /* 0x000400004f147984 */ /* 0x000fe80000000c00 */
[----:B------:R-:W0:Y:S04]  /*2af0*/  LDS.128 R24, [R77+0x400] ;  /* 0x000400004d187984 */ /* 0x000e280000000c00 */
[----:B------:R-:W1:Y:S04]  /*2b00*/  LDS.128 R28, [R79+0x440] ;  /* 0x000440004f1c7984 */ /* 0x000e680000000c00 */
[----:B------:R-:W2:Y:S01]  /*2b10*/  LDS.128 R32, [R77+0x440] ;  /* 0x000440004d207984 */ /* 0x000ea20000000c00 */
[-C--:B0-----:R-:W-:Y:S01]  /*2b20*/  FFMA R96, R23, R24.reuse, R0 ;  /* 0x0000001817607223 */ /* 0x081fe20000000000 */
[----:B------:R-:W-:Y:S01]  /*2b30*/  FFMA R108, R21, R24, R6 ;  /* 0x00000018156c7223 */ /* 0x000fe20000000006 */
[C---:B------:R-:W-:Y:S01]  /*2b40*/  FFMA R87, R20.reuse, R26, R47 ;  /* 0x0000001a14577223 */ /* 0x040fe2000000002f */
[-C--:B------:R-:W-:Y:S01]  /*2b50*/  FFMA R95, R20, R24.reuse, R11 ;  /* 0x00000018145f7223 */ /* 0x080fe2000000000b */
[-C--:B-1----:R-:W-:Y:S01]  /*2b60*/  FFMA R0, R29, R24.reuse, R2 ;  /* 0x000000181d007223 */ /* 0x082fe20000000002 */
        /* <DEDUP_REMOVED lines=15> */
[----:B------:R-:W-:Y:S01]  /*2c60*/  FFMA R114, R23, R27, R44 ;  /* 0x0000001b17727223 */ /* 0x000fe2000000002c */
[----:B------:R-:W-:Y:S01]  /*2c70*/  LDS.128 R8, [R79+0x480] ;  /* 0x000480004f087984 */ /* 0x000fe20000000c00 */
[-C--:B------:R-:W-:Y:S01]  /*2c80*/  FFMA R3, R28, R24.reuse, R3 ;  /* 0x000000181c037223 */ /* 0x080fe20000000003 */
[C---:B------:R-:W-:Y:S01]  /*2c90*/  FFMA R5, R30.reuse, R24, R5 ;  /* 0x000000181e057223 */ /* 0x040fe20000000005 */
[----:B------:R-:W-:Y:S01]  /*2ca0*/  FFMA R40, R31, R25, R40 ;  /* 0x000000191f287223 */ /* 0x000fe20000000028 */
[----:B------:R-:W0:Y:S01]  /*2cb0*/  LDS.128 R12, [R77+0x480] ;  /* 0x000480004d0c7984 */ /* 0x000e220000000c00 */
        /* <DEDUP_REMOVED lines=8> */
[----:B------:R-:W1:Y:S01]  /*2d40*/  LDS.128 R16, [R77+0x4c0] ;  /* 0x0004c0004d107984 */ /* 0x000e620000000c00 */
[CC--:B--2---:R-:W-:Y:S01]  /*2d50*/  FFMA R89, R21.reuse, R32.reuse, R58 ;  /* 0x0000002015597223 */ /* 0x0c4fe2000000003a */
[C---:B------:R-:W-:Y:S01]  /*2d60*/  FFMA R49, R20.reuse, R32, R59 ;  /* 0x0000002014317223 */ /* 0x040fe2000000003b */
[CC--:B------:R-:W-:Y:S01]  /*2d70*/  FFMA R50, R20.reuse, R33.reuse, R54 ;  /* 0x0000002114327223 */ /* 0x0c0fe20000000036 */
[----:B------:R-:W2:Y:S01]  /*2d80*/  LDS.128 R24, [R79+0x4c0] ;  /* 0x0004c0004f187984 */ /* 0x000ea20000000c00 */
[CC--:B------:R-:W-:Y:S01]  /*2d90*/  FFMA R93, R20.reuse, R34.reuse, R57 ;  /* 0x00000022145d7223 */ /* 0x0c0fe20000000039 */
[C---:B------:R-:W-:Y:S01]  /*2da0*/  FFMA R58, R21.reuse, R33, R56 ;  /* 0x00000021153a7223 */ /* 0x040fe20000000038 */
[-C--:B------:R-:W-:Y:S01]  /*2db0*/  FFMA R110, R20, R35.reuse, R60 ;  /* 0x00000023146e7223 */ /* 0x080fe2000000003c */
[C---:B------:R-:W-:Y:S01]  /*2dc0*/  FFMA R101, R21.reuse, R34, R61 ;  /* 0x0000002215657223 */ /* 0x040fe2000000003d */
[-C--:B------:R-:W-:Y:S01]  /*2dd0*/  FFMA R64, R21, R35.reuse, R64 ;  /* 0x0000002315407223 */ /* 0x080fe20000000040 */
        /* <DEDUP_REMOVED lines=8> */
[C---:B------:R-:W-:Y:S01]  /*2e60*/  FFMA R65, R28.reuse, R32, R71 ;  /* 0x000000201c417223 */ /* 0x040fe20000000047 */
[C---:B------:R-:W-:Y:S01]  /*2e70*/  FFMA R70, R28.reuse, R33, R74 ;  /* 0x000000211c467223 */ /* 0x040fe2000000004a */
[C---:B------:R-:W-:Y:S01]  /*2e80*/  FFMA R63, R28.reuse, R34, R69 ;  /* 0x000000221c3f7223 */ /* 0x040fe20000000045 */
[----:B------:R-:W-:Y:S01]  /*2e90*/  FFMA R66, R28, R35, R76 ;  /* 0x000000231c427223 */ /* 0x000fe2000000004c */
[C---:B------:R-:W-:Y:S01]  /*2ea0*/  FFMA R23, R30.reuse, R32, R37 ;  /* 0x000000201e177223 */ /* 0x040fe20000000025 */
[CC--:B------:R-:W-:Y:S01]  /*2eb0*/  FFMA R20, R30.reuse, R33.reuse, R36 ;  /* 0x000000211e147223 */ /* 0x0c0fe20000000024 */
[C---:B------:R-:W-:Y:S01]  /*2ec0*/  FFMA R21, R30.reuse, R34, R39 ;  /* 0x000000221e157223 */ /* 0x040fe20000000027 */
[C---:B------:R-:W-:Y:S01]  /*2ed0*/  FFMA R99, R29.reuse, R32, R78 ;  /* 0x000000201d637223 */ /* 0x040fe2000000004e */
[C---:B------:R-:W-:Y:S01]  /*2ee0*/  FFMA R22, R29.reuse, R33, R80 ;  /* 0x000000211d167223 */ /* 0x040fe20000000050 */
[CC--:B------:R-:W-:Y:S01]  /*2ef0*/  FFMA R28, R29.reuse, R35.reuse, R82 ;  /* 0x000000231d1c7223 */ /* 0x0c0fe20000000052 */
[----:B------:R-:W-:Y:S01]  /*2f00*/  FFMA R30, R30, R35, R38 ;  /* 0x000000231e1e7223 */ /* 0x000fe20000000026 */
[----:B------:R-:W-:Y:S01]  /*2f10*/  FFMA R53, R29, R34, R73 ;  /* 0x000000221d357223 */ /* 0x000fe20000000049 */
[C---:B------:R-:W-:Y:S01]  /*2f20*/  FFMA R85, R31.reuse, R32, R84 ;  /* 0x000000201f557223 */ /* 0x040fe20000000054 */
[C---:B------:R-:W-:Y:S01]  /*2f30*/  FFMA R78, R31.reuse, R33, R86 ;  /* 0x000000211f4e7223 */ /* 0x040fe20000000056 */
[C---:B------:R-:W-:Y:S01]  /*2f40*/  FFMA R61, R31.reuse, R34, R75 ;  /* 0x000000221f3d7223 */ /* 0x040fe2000000004b */
[----:B------:R-:W-:Y:S01]  /*2f50*/  FFMA R68, R31, R35, R88 ;  /* 0x000000231f447223 */ /* 0x000fe20000000058 */
[CC--:B0-----:R-:W-:Y:S01]  /*2f60*/  FFMA R76, R8.reuse, R13.reuse, R102 ;  /* 0x0000000d084c7223 */ /* 0x0c1fe20000000066 */
[-C--:B------:R-:W-:Y:S01]  /*2f70*/  FFMA R51, R8, R14.reuse, R87 ;  /* 0x0000000e08337223 */ /* 0x080fe20000000057 */
[CC--:B------:R-:W-:Y:S01]  /*2f80*/  FFMA R82, R11.reuse, R13.reuse, R98 ;  /* 0x0000000d0b527223 */ /* 0x0c0fe20000000062 */
[----:B------:R-:W-:Y:S01]  /*2f90*/  FFMA R71, R11, R14, R83 ;  /* 0x0000000e0b477223 */ /* 0x000fe20000000053 */
[----:B------:R-:W-:Y:S01]  /*2fa0*/  FFMA R38, R10, R13, R100 ;  /* 0x0000000d0a267223 */ /* 0x000fe20000000064 */
[----:B------:R-:W-:Y:S01]  /*2fb0*/  FFMA R95, R8, R12, R95 ;  /* 0x0000000c085f7223 */ /* 0x000fe2000000005f */
[C---:B-1----:R-:W-:Y:S01]  /*2fc0*/  FFMA R102, R9.reuse, R17, R58 ;  /* 0x0000001109667223 */ /* 0x042fe2000000003a */
[----:B------:R-:W-:Y:S01]  /*2fd0*/  FFMA R36, R9, R19, R64 ;  /* 0x0000001309247223 */ /* 0x000fe20000000040 */
        /* <DEDUP_REMOVED lines=10> */
[----:B------:R-:W-:Y:S01]  /*3080*/  FFMA R64, R25, R12, R0 ;  /* 0x0000000c19407223 */ /* 0x000fe20000000000 */
[C---:B------:R-:W-:Y:S01]  /*3090*/  FFMA R49, R8.reuse, R16, R49 ;  /* 0x0000001008317223 */ /* 0x040fe20000000031 */
[C---:B------:R-:W-:Y:S01]  /*30a0*/  FFMA R50, R8.reuse, R17, R50 ;  /* 0x0000001108327223 */ /* 0x040fe20000000032 */
[C---:B------:R-:W-:Y:S01]  /*30b0*/  FFMA R93, R8.reuse, R18, R93 ;  /* 0x00000012085d7223 */ /* 0x040fe2000000005d */
[----:B------:R-:W-:Y:S01]  /*30c0*/  FFMA R110, R8, R19, R110 ;  /* 0x00000013086e7223 */ /* 0x000fe2000000006e */
[C---:B------:R-:W-:Y:S01]  /*30d0*/  FFMA R89, R9.reuse, R16, R89 ;  /* 0x0000001009597223 */ /* 0x040fe20000000059 */
        /* <DEDUP_REMOVED lines=20> */
[----:B------:R-:W-:Y:S01]  /*3220*/  FFMA R48, R8, R15, R48 ;  /* 0x0000000f08307223 */ /* 0x000fe20000000030 */
[C---:B------:R-:W-:Y:S01]  /*3230*/  FFMA R108, R9.reuse, R12, R108 ;  /* 0x0000000c096c7223 */ /* 0x040fe2000000006c */
[C---:B------:R-:W-:Y:S01]  /*3240*/  FFMA R106, R9.reuse, R13, R106 ;  /* 0x0000000d096a7223 */ /* 0x040fe2000000006a */
[----:B------:R-:W-:Y:S01]  /*3250*/  LDS.128 R20, [R77+0x540] ;  /* 0x000540004d147984 */ /* 0x000fe20000000c00 */
[C---:B------:R-:W-:Y:S01]  /*3260*/  FFMA R91, R9.reuse, R14, R91 ;  /* 0x0000000e095b7223 */ /* 0x040fe2000000005b */
[-C--:B------:R-:W-:Y:S01]  /*3270*/  FFMA R104, R9, R15.reuse, R104 ;  /* 0x0000000f09687223 */ /* 0x080fe20000000068 */
[C---:B------:R-:W-:Y:S01]  /*3280*/  FFMA R37, R10.reuse, R12, R81 ;  /* 0x0000000c0a257223 */ /* 0x040fe20000000051 */
[----:B------:R-:W0:Y:S01]  /*3290*/  LDS.128 R16, [R79+0x540] ;  /* 0x000540004f107984 */ /* 0x000e220000000c00 */
[C---:B------:R-:W-:Y:S01]  /*32a0*/  FFMA R39, R10.reuse, R14, R97 ;  /* 0x0000000e0a277223 */ /* 0x040fe20000000061 */
[-C--:B------:R-:W-:Y:S01]  /*32b0*/  FFMA R100, R10, R15.reuse, R116 ;  /* 0x0000000f0a647223 */ /* 0x080fe20000000074 */
[C---:B------:R-:W-:Y:S01]  /*32c0*/  FFMA R96, R11.reuse, R12, R96 ;  /* 0x0000000c0b607223 */ /* 0x040fe20000000060 */
[----:B------:R-:W-:Y:S01]  /*32d0*/  FFMA R80, R11, R15, R114 ;  /* 0x0000000f0b507223 */ /* 0x000fe20000000072 */
[C---:B------:R-:W-:Y:S01]  /*32e0*/  FFMA R62, R25.reuse, R13, R90 ;  /* 0x0000000d193e7223 */ /* 0x040fe2000000005a */
[----:B------:R-:W1:Y:S01]  /*32f0*/  LDS.128 R8, [R79+0x500] ;  /* 0x000500004f087984 */ /* 0x000e620000000c00 */
        /* <DEDUP_REMOVED lines=10> */
[----:B------:R-:W-:Y:S01]  /*33a0*/  LDS.128 R12, [R79+0x580] ;  /* 0x000580004f0c7984 */ /* 0x000fe20000000c00 */
        /* <DEDUP_REMOVED lines=16> */
[C---:B-1----:R-:W-:Y:S01]  /*34b0*/  FFMA R81, R8.reuse, R28, R95 ;  /* 0x0000001c08517223 */ /* 0x042fe2000000005f */
        /* <DEDUP_REMOVED lines=40> */
[----:B------:R-:W0:Y:S01]  /*3740*/  LDS.128 R32, [R77+0x580] ;  /* 0x000580004d207984 */ /* 0x000e220000000c00 */
[C---:B------:R-:W-:Y:S01]  /*3750*/  FFMA R54, R19.reuse, R29, R54 ;  /* 0x0000001d13367223 */ /* 0x040fe20000000036 */
[C---:B------:R-:W-:Y:S01]  /*3760*/  FFMA R25, R18.reuse, R28, R25 ;  /* 0x0000001c12197223 */ /* 0x040fe20000000019 */
[C---:B------:R-:W-:Y:S01]  /*3770*/  FFMA R5, R18.reuse, R30, R5 ;  /* 0x0000001e12057223 */ /* 0x040fe20000000005 */
[----:B------:R-:W1:Y:S01]  /*3780*/  LDS.128 R8, [R77+0x5c0] ;  /* 0x0005c0004d087984 */ /* 0x000e620000000c00 */
[-C--:B------:R-:W-:Y:S01]  /*3790*/  FFMA R6, R18, R31.reuse, R6 ;  /* 0x0000001f12067223 */ /* 0x080fe20000000006 */
        /* <DEDUP_REMOVED lines=8> */
[----:B------:R-:W-:Y:S01]  /*3820*/  FFMA R82, R15, R33, R82 ;  /* 0x000000210f527223 */ /* 0x000fe20000000052 */
[C---:B------:R-:W-:Y:S01]  /*3830*/  FFMA R81, R12.reuse, R32, R81 ;  /* 0x000000200c517223 */ /* 0x040fe20000000051 */
[C---:B------:R-:W-:Y:S01]  /*3840*/  FFMA R51, R12.reuse, R34, R51 ;  /* 0x000000220c337223 */ /* 0x040fe20000000033 */
[C---:B------:R-:W-:Y:S01]  /*3850*/  FFMA R48, R12.reuse, R35, R48 ;  /* 0x000000230c307223 */ /* 0x040fe20000000030 */
[----:B-1----:R-:W-:Y:S01]  /*3860*/  FFMA R49, R12, R8, R49 ;  /* 0x000000080c317223 */ /* 0x002fe20000000031 */
        /* <DEDUP_REMOVED lines=14> */
[CC--:B------:R-:W-:Y:S01]  /*3950*/  FFMA R27, R21.reuse, R10.reuse, R27 ;  /* 0x0000000a151b7223 */ /* 0x0c0fe2000000001b */
[----:B------:R-:W-:Y:S01]  /*3960*/  FFMA R20, R21, R11, R16 ;  /* 0x0000000b15147223 */ /* 0x000fe20000000010 */
[-C--:B------:R-:W-:Y:S01]  /*3970*/  FFMA R2, R22, R33.reuse, R2 ;  /* 0x0000002116027223 */ /* 0x080fe20000000002 */
        /* <DEDUP_REMOVED lines=33> */
[----:B------:R-:W-:Y:S01]  /*3b90*/  LDS.128 R12, [R77+0x640] ;  /* 0x000640004d0c7984 */ /* 0x000fe20000000c00 */
[CC--:B------:R-:W-:Y:S01]  /*3ba0*/  FFMA R25, R22.reuse, R32.reuse, R25 ;  /* 0x0000002016197223 */ /* 0x0c0fe20000000019 */
[CC--:B------:R-:W-:Y:S01]  /*3bb0*/  FFMA R6, R22.reuse, R35.reuse, R6 ;  /* 0x0000002316067223 */ /* 0x0c0fe20000000006 */
[C---:B------:R-:W-:Y:S01]  /*3bc0*/  FFMA R52, R23.reuse, R32, R52 ;  /* 0x0000002017347223 */ /* 0x040fe20000000034 */
[----:B------:R-:W0:Y:S01]  /*3bd0*/  LDS.128 R8, [R79+0x640] ;  /* 0x000640004f087984 */ /* 0x000e220000000c00 */
[C---:B------:R-:W-:Y:S01]  /*3be0*/  FFMA R60, R23.reuse, R35, R60 ;  /* 0x00000023173c7223 */ /* 0x040fe2000000003c */
[-C--:B------:R-:W-:Y:S01]  /*3bf0*/  FFMA R5, R22, R34.reuse, R5 ;  /* 0x0000002216057223 */ /* 0x080fe20000000005 */
[----:B------:R-:W-:Y:S01]  /*3c00*/  FFMA R53, R23, R34, R53 ;  /* 0x0000002217357223 */ /* 0x000fe20000000035 */
[----:B------:R-:W1:Y:S01]  /*3c10*/  LDS.128 R16, [R79+0x600] ;  /* 0x000600004f107984 */ /* 0x000e620000000c00 */
        /* <DEDUP_REMOVED lines=61> */
[C---:B------:R-:W-:Y:S01]  /*3ff0*/  FFMA R5, R10.reuse, R30, R5 ;  /* 0x0000001e0a057223 */ /* 0x040fe20000000005 */
[----:B------:R-:W-:Y:S01]  /*4000*/  FFMA R6, R10, R31, R6 ;  /* 0x0000001f0a067223 */ /* 0x000fe20000000006 */
[C---:B------:R-:W-:Y:S01]  /*4010*/  FFMA R52, R11.reuse, R28, R52 ;  /* 0x0000001c0b347223 */ /* 0x040fe20000000034 */
[----:B------:R-:W2:Y:S01]  /*4020*/  LDS.128 R12, [R79+0x6c0] ;  /* 0x0006c0004f0c7984 */ /* 0x000ea20000000c00 */
        /* <DEDUP_REMOVED lines=55> */
[----:B------:R-:W-:Y:S01]  /*43a0*/  FFMA R12, R13, R19, R32 ;  /* 0x000000130d0c7223 */ /* 0x000fe20000000020 */
[----:B------:R-:W0:Y:S01]  /*43b0*/  LDS.128 R84, [R79+0x700] ;  /* 0x000700004f547984 */ /* 0x000e220000000c00 */
[----:B------:R-:W-:Y:S01]  /*43c0*/  FFMA R96, R15, R96, R33 ;  /* 0x000000600f607223 */ /* 0x000fe20000000021 */
        /* <DEDUP_REMOVED lines=9> */
[C---:B------:R-:W-:Y:S01]  /*4460*/  FFMA R60, R15.reuse, R19, R60 ;  /* 0x000000130f3c7223 */ /* 0x040fe2000000003c */
[C---:B------:R-:W-:Y:S01]  /*4470*/  FFMA R78, R15.reuse, R97, R78 ;  /* 0x000000610f4e7223 */ /* 0x040fe2000000004e */
[C---:B------:R-:W-:Y:S01]  /*4480*/  FFMA R61, R15.reuse, R98, R61 ;  /* 0x000000620f3d7223 */ /* 0x040fe2000000003d */
[----:B------:R-:W-:Y:S01]  /*4490*/  FFMA R68, R15, R99, R68 ;  /* 0x000000630f447223 */ /* 0x000fe20000000044 */
[----:B------:R-:W-:Y:S01]  /*44a0*/  LDS.128 R16, [R79+0x780] ;  /* 0x000780004f107984 */ /* 0x000fe20000000c00 */
[----:B------:R-:W3:Y:S01]  /*44b0*/  LDC.64 R98, c[0x0][0x390] ;  /* 0x0000e400ff627b82 */ /* 0x000ee20000000a00 */
        /* <DEDUP_REMOVED lines=17> */
[C---:B--2---:R-:W-:Y:S01]  /*45d0*/  FFMA R15, R33.reuse, R28, R23 ;  /* 0x0000001c210f7223 */ /* 0x044fe20000000017 */
[C---:B------:R-:W-:Y:S01]  /*45e0*/  FFMA R13, R33.reuse, R30, R21 ;  /* 0x0000001e210d7223 */ /* 0x040fe20000000015 */
[C---:B------:R-:W-:Y:S01]  /*45f0*/  FFMA R64, R33.reuse, R24, R64 ;  /* 0x0000001821407223 */ /* 0x040fe20000000040 */
[----:B------:R-:W0:Y:S01]  /*4600*/  LDS.128 R20, [R77+0x780] ;  /* 0x000780004d147984 */ /* 0x000e220000000c00 */
[C---:B------:R-:W-:Y:S01]  /*4610*/  FFMA R62, R33.reuse, R25, R62 ;  /* 0x00000019213e7223 */ /* 0x040fe2000000003e */
[C---:B------:R-:W-:Y:S01]  /*4620*/  FFMA R55, R33.reuse, R26, R55 ;  /* 0x0000001a21377223 */ /* 0x040fe20000000037 */
[C---:B------:R-:W-:Y:S01]  /*4630*/  FFMA R12, R33.reuse, R27, R12 ;  /* 0x0000001b210c7223 */ /* 0x040fe2000000000c */
[C---:B------:R-:W-:Y:S01]  /*4640*/  FFMA R10, R33.reuse, R29, R10 ;  /* 0x0000001d210a7223 */ /* 0x040fe2000000000a */
[----:B------:R-:W-:Y:S01]  /*4650*/  FFMA R8, R33, R31, R8 ;  /* 0x0000001f21087223 */ /* 0x000fe20000000008 */
[C---:B------:R-:W-:Y:S01]  /*4660*/  FFMA R57, R32.reuse, R24, R57 ;  /* 0x0000001820397223 */ /* 0x040fe20000000039 */
[----:B------:R-:W1:Y:S01]  /*4670*/  S2R R33, SR_CTAID.Y ;  /* 0x0000000000217919 */ /* 0x000e620000002600 */
        /* <DEDUP_REMOVED lines=8> */
[----:B------:R-:W2:Y:S01]  /*4700*/  S2R R32, SR_CTAID.X ;  /* 0x0000000000207919 */ /* 0x000ea20000002500 */
        /* <DEDUP_REMOVED lines=15> */
[----:B------:R-:W4:Y:S01]  /*4800*/  LDS.128 R24, [R77+0x7c0] ;  /* 0x0007c0004d187984 */ /* 0x000f220000000c00 */
[-C--:B------:R-:W-:Y:S01]  /*4810*/  FFMA R74, R87, R29.reuse, R74 ;  /* 0x0000001d574a7223 */ /* 0x080fe2000000004a */
[C---:B------:R-:W-:Y:S01]  /*4820*/  FFMA R0, R34.reuse, R29, R0 ;  /* 0x0000001d22007223 */ /* 0x040fe20000000000 */
[-C--:B------:R-:W-:Y:S01]  /*4830*/  FFMA R41, R85, R28.reuse, R41 ;  /* 0x0000001c55297223 */ /* 0x080fe20000000029 */
[-C--:B------:R-:W-:Y:S01]  /*4840*/  FFMA R69, R87, R28.reuse, R69 ;  /* 0x0000001c57457223 */ /* 0x080fe20000000045 */
[----:B------:R-:W-:Y:S01]  /*4850*/  FFMA R9, R34, R28, R9 ;  /* 0x0000001c22097223 */ /* 0x000fe20000000009 */
[----:B------:R-:W-:Y:S01]  /*4860*/  FFMA R36, R85, R31, R36 ;  /* 0x0000001f55247223 */ /* 0x000fe20000000024 */
[----:B-1----:R-:W-:Y:S01]  /*4870*/  LEA R33, R33, R4, 0x3 ;  /* 0x0000000421217211 */ /* 0x002fe200078e18ff */
[----:B------:R-:W-:Y:S01]  /*4880*/  FFMA R4, R35, R29, R78 ;  /* 0x0000001d23047223 */ /* 0x000fe2000000004e */
[----:B0-----:R-:W-:Y:S01]  /*4890*/  FFMA R29, R16, R21, R76 ;  /* 0x00000015101d7223 */ /* 0x001fe2000000004c */
[-C--:B------:R-:W-:Y:S01]  /*48a0*/  FFMA R56, R87, R31.reuse, R56 ;  /* 0x0000001f57387223 */ /* 0x080fe20000000038 */
[----:B------:R-:W0:Y:S01]  /*48b0*/  LDS.128 R76, [R79+0x7c0] ;  /* 0x0007c0004f4c7984 */ /* 0x000e220000000c00 */
[-C--:B------:R-:W-:Y:S01]  /*48c0*/  FFMA R14, R34, R31.reuse, R14 ;  /* 0x0000001f220e7223 */ /* 0x080fe2000000000e */
[----:B------:R-:W-:Y:S01]  /*48d0*/  FFMA R68, R35, R31, R68 ;  /* 0x0000001f23447223 */ /* 0x000fe20000000044 */
[----:B------:R-:W-:Y:S01]  /*48e0*/  FFMA R31, R16, R23, R48 ;  /* 0x00000017101f7223 */ /* 0x000fe20000000030 */
[----:B------:R-:W-:Y:S01]  /*48f0*/  FFMA R43, R85, R30, R43 ;  /* 0x0000001e552b7223 */ /* 0x000fe2000000002b */
[----:B--2---:R-:W-:Y:S01]  /*4900*/  LEA R32, R32, R7, 0x3 ;  /* 0x0000000720207211 */ /* 0x004fe200078e18ff */
[----:B------:R-:W-:Y:S01]  /*4910*/  FFMA R7, R35, R28, R96 ;  /* 0x0000001c23077223 */ /* 0x000fe20000000060 */
[----:B------:R-:W-:Y:S01]  /*4920*/  SHF.L.U32 R28, R33, 0x2, RZ ;  /* 0x00000002211c7819 */ /* 0x000fe200000006ff */
[-C--:B------:R-:W-:Y:S01]  /*4930*/  FFMA R67, R87, R30.reuse, R67 ;  /* 0x0000001e57437223 */ /* 0x080fe20000000043 */
[----:B------:R-:W-:Y:S01]  /*4940*/  SHF.L.U32 R33, R32, 0x2, RZ ;  /* 0x0000000220217819 */ /* 0x000fe200000006ff */
[-C--:B------:R-:W-:Y:S01]  /*4950*/  FFMA R3, R34, R30.reuse, R3 ;  /* 0x0000001e22037223 */ /* 0x080fe20000000003 */
[----:B------:R-:W-:Y:S01]  /*4960*/  FFMA R61, R35, R30, R61 ;  /* 0x0000001e233d7223 */ /* 0x000fe2000000003d */
[----:B------:R-:W-:Y:S01]  /*4970*/  FFMA R30, R16, R22, R51 ;  /* 0x00000016101e7223 */ /* 0x000fe20000000033 */
[C---:B------:R-:W-:Y:S01]  /*4980*/  IADD3 R32, PT, PT, R28.reuse, 0x10, RZ ;  /* 0x000000101c207810 */ /* 0x040fe20007ffe0ff */
[----:B------:R-:W-:-:S02]  /*4990*/  IMAD R101, R28, R94, R33 ;  /* 0x0000005e1c657224 */ /* 0x000fc400078e0221 */
[-C--:B------:R-:W-:Y:S01]  /*49a0*/  FFMA R28, R16, R20.reuse, R81 ;  /* 0x00000014101c7223 */ /* 0x080fe20000000051 */
[----:B------:R-:W-:Y:S01]  /*49b0*/  FFMA R44, R17, R20, R44 ;  /* 0x00000014112c7223 */ /* 0x000fe2000000002c */
[----:B---3--:R-:W-:-:S04]  /*49c0*/  IMAD.WIDE R100, R101, 0x4, R98 ;  /* 0x0000000465647825 */ /* 0x008fc800078e0262 */
[----:B------:R-:W-:Y:S01]  /*49d0*/  IMAD R97, R32, R94, R33 ;  /* 0x0000005e20617224 */ /* 0x000fe200078e0221 */
[----:B------:R1:W-:Y:S03]  /*49e0*/  STG.E.128 desc[UR12][R100.64], R28 ;  /* 0x0000001c64007986 */ /* 0x0003e6000c101d0c */
[----:B------:R-:W-:-:S04]  /*49f0*/  IMAD.WIDE R96, R97, 0x4, R98 ;  /* 0x0000000461607825 */ /* 0x000fc800078e0262 */
[C---:B----4-:R-:W-:Y:S01]  /*4a00*/  FFMA R48, R16.reuse, R24, R49 ;  /* 0x0000001810307223 */ /* 0x050fe20000000031 */
[C---:B------:R-:W-:Y:S01]  /*4a10*/  FFMA R49, R16.reuse, R25, R50 ;  /* 0x0000001910317223 */ /* 0x040fe20000000032 */
[C---:B------:R-:W-:Y:S01]  /*4a20*/  FFMA R50, R16.reuse, R26, R45 ;  /* 0x0000001a10327223 */ /* 0x040fe2000000002d */
[----:B------:R-:W-:Y:S01]  /*4a30*/  FFMA R51, R16, R27, R92 ;  /* 0x0000001b10337223 */ /* 0x000fe2000000005c */
[----:B------:R-:W-:Y:S01]  /*4a40*/  FFMA R45, R17, R21, R46 ;  /* 0x00000015112d7223 */ /* 0x000fe2000000002e */
[----:B------:R-:W-:-:S04]  /*4a50*/  IMAD.WIDE R92, R94, 0x4, R100 ;  /* 0x000000045e5c7825 */ /* 0x000fc800078e0264 */
[C---:B------:R-:W-:Y:S01]  /*4a60*/  FFMA R46, R17.reuse, R22, R47 ;  /* 0x00000016112e7223 */ /* 0x040fe2000000002f */
[C---:B------:R-:W-:Y:S01]  /*4a70*/  FFMA R47, R17.reuse, R23, R40 ;  /* 0x00000017112f7223 */ /* 0x040fe20000000028 */
[C---:B------:R-:W-:Y:S01]  /*4a80*/  FFMA R40, R17.reuse, R24, R41 ;  /* 0x0000001811287223 */ /* 0x040fe20000000029 */
[C---:B------:R-:W-:Y:S01]  /*4a90*/  FFMA R41, R17.reuse, R25, R42 ;  /* 0x0000001911297223 */ /* 0x040fe2000000002a */
[C---:B------:R-:W-:Y:S01]  /*4aa0*/  FFMA R42, R17.reuse, R26, R43 ;  /* 0x0000001a112a7223 */ /* 0x040fe2000000002b */
[-C--:B------:R-:W-:Y:S01]  /*4ab0*/  FFMA R35, R18, R27.reuse, R86 ;  /* 0x0000001b12237223 */ /* 0x080fe20000000056 */
[----:B------:R-:W-:Y:S01]  /*4ac0*/  FFMA R43, R17, R27, R36 ;  /* 0x0000001b112b7223 */ /* 0x000fe20000000024 */
[----:B------:R-:W-:-:S04]  /*4ad0*/  IMAD.WIDE R86, R94, 0x4, R92 ;  /* 0x000000045e567825 */ /* 0x000fc800078e025c */
        /* <DEDUP_REMOVED lines=15> */
[----:B------:R-:W-:Y:S01]  /*4bd0*/  IMAD.WIDE R74, R94, 0x4, R86 ;  /* 0x000000045e4a7825 */ /* 0x000fe200078e0256 */
[----:B------:R1:W-:Y:S03]  /*4be0*/  STG.E.128 desc[UR12][R100.64+0x40], R48 ;  /* 0x0000403064007986 */ /* 0x0003e6000c101d0c */
[C---:B0-----:R-:W-:Y:S01]  /*4bf0*/  FFMA R56, R76.reuse, R20, R57 ;  /* 0x000000144c387223 */ /* 0x041fe20000000039 */
[C---:B------:R-:W-:Y:S01]  /*4c00*/  FFMA R57, R76.reuse, R21, R58 ;  /* 0x000000154c397223 */ /* 0x040fe2000000003a */
[C---:B------:R-:W-:Y:S01]  /*4c10*/  FFMA R58, R76.reuse, R22, R59 ;  /* 0x000000164c3a7223 */ /* 0x040fe2000000003b */
[----:B------:R-:W-:Y:S01]  /*4c20*/  STG.E.128 desc[UR12][R92.64], R44 ;  /* 0x0000002c5c007986 */ /* 0x000fe2000c101d0c */
[----:B------:R-:W-:-:S03]  /*4c30*/  FFMA R59, R76, R23, R72 ;  /* 0x000000174c3b7223 */ /* 0x000fc60000000048 */
[----:B------:R-:W-:Y:S04]  /*4c40*/  STG.E.128 desc[UR12][R92.64+0x40], R40 ;  /* 0x000040285c007986 */ /* 0x000fe8000c101d0c */
[----:B------:R-:W-:Y:S04]  /*4c50*/  STG.E.128 desc[UR12][R86.64], R36 ;  /* 0x0000002456007986 */ /* 0x000fe8000c101d0c */
[----:B------:R0:W-:Y:S01]  /*4c60*/  STG.E.128 desc[UR12][R86.64+0x40], R32 ;  /* 0x0000402056007986 */ /* 0x0001e2000c101d0c */
[C---:B-1----:R-:W-:Y:S01]  /*4c70*/  FFMA R48, R76.reuse, R24, R65 ;  /* 0x000000184c307223 */ /* 0x042fe20000000041 */
[----:B------:R-:W-:-:S02]  /*4c80*/  FFMA R49, R76, R25, R70 ;  /* 0x000000194c317223 */ /* 0x000fc40000000046 */
[----:B------:R1:W-:Y:S01]  /*4c90*/  STG.E.128 desc[UR12][R74.64+0x40], R16 ;  /* 0x000040104a007986 */ /* 0x0003e2000c101d0c */
[C---:B------:R-:W-:Y:S01]  /*4ca0*/  FFMA R50, R76.reuse, R26, R63 ;  /* 0x0000001a4c327223 */ /* 0x040fe2000000003f */
[----:B------:R-:W-:Y:S02]  /*4cb0*/  FFMA R51, R76, R27, R66 ;  /* 0x0000001b4c337223 */ /* 0x000fe40000000042 */
[----:B------:R2:W-:Y:S04]  /*4cc0*/  STG.E.128 desc[UR12][R74.64], R28 ;  /* 0x0000001c4a007986 */ /* 0x0005e8000c101d0c */
[----:B------:R-:W-:Y:S04]  /*4cd0*/  STG.E.128 desc[UR12][R96.64], R56 ;  /* 0x0000003860007986 */ /* 0x000fe8000c101d0c */
[----:B------:R-:W-:Y:S01]  /*4ce0*/  STG.E.128 desc[UR12][R96.64+0x40], R48 ;  /* 0x0000403060007986 */ /* 0x000fe2000c101d0c */
        /* <DEDUP_REMOVED lines=8> */
[----:B--2---:R-:W-:Y:S01]  /*4d70*/  FFMA R29, R78, R21, R2 ;  /* 0x000000154e1d7223 */ /* 0x004fe20000000002 */
[----:B------:R-:W-:-:S04]  /*4d80*/  IMAD.WIDE R2, R94, 0x4, R96 ;  /* 0x000000045e027825 */ /* 0x000fc800078e0260 */
[CC--:B------:R-:W-:Y:S01]  /*4d90*/  FFMA R8, R78.reuse, R24.reuse, R9 ;  /* 0x000000184e087223 */ /* 0x0c0fe20000000009 */
[C---:B------:R-:W-:Y:S01]  /*4da0*/  FFMA R31, R78.reuse, R23, R6 ;  /* 0x000000174e1f7223 */ /* 0x040fe20000000006 */
[----:B------:R-:W-:Y:S01]  /*4db0*/  FFMA R24, R79, R24, R7 ;  /* 0x000000184f187223 */ /* 0x000fe20000000007 */
[----:B------:R-:W-:Y:S01]  /*4dc0*/  FFMA R18, R77, R26, R13 ;  /* 0x0000001a4d127223 */ /* 0x000fe2000000000d */
[----:B------:R-:W-:Y:S01]  /*4dd0*/  FFMA R28, R78, R20, R11 ;  /* 0x000000144e1c7223 */ /* 0x000fe2000000000b */
[----:B------:R-:W-:-:S04]  /*4de0*/  IMAD.WIDE R6, R94, 0x4, R2 ;  /* 0x000000045e067825 */ /* 0x000fc800078e0202 */
        /* <DEDUP_REMOVED lines=11> */
[----:B------:R-:W-:Y:S04]  /*4ea0*/  STG.E.128 desc[UR12][R2.64], R32 ;  /* 0x0000002002007986 */ /* 0x000fe8000c101d0c */
[----:B------:R-:W-:Y:S04]  /*4eb0*/  STG.E.128 desc[UR12][R2.64+0x40], R16 ;  /* 0x0000401002007986 */ /* 0x000fe8000c101d0c */
[----:B------:R-:W-:Y:S04]  /*4ec0*/  STG.E.128 desc[UR12][R6.64], R28 ;  /* 0x0000001c06007986 */ /* 0x000fe8000c101d0c */
[----:B------:R-:W-:Y:S04]  /*4ed0*/  STG.E.128 desc[UR12][R6.64+0x40], R8 ;  /* 0x0000400806007986 */ /* 0x000fe8000c101d0c */
[----:B------:R-:W-:Y:S04]  /*4ee0*/  STG.E.128 desc[UR12][R94.64], R20 ;  /* 0x000000145e007986 */ /* 0x000fe8000c101d0c */
[----:B------:R-:W-:Y:S01]  /*4ef0*/  STG.E.128 desc[UR12][R94.64+0x40], R24 ;  /* 0x000040185e007986 */ /* 0x000fe2000c101d0c */
[----:B------:R-:W-:Y:S05]  /*4f00*/  EXIT ;  /* 0x000000000000794d */ /* 0x000fea0003800000 */
.L_x_2:
[----:B------:R-:W-:-:S00]  /*4f10*/  BRA `(.L_x_2) ;  /* 0xfffffffc00fc7947 */ /* 0x000fc0000383ffff */
[----:B------:R-:W-:-:S00]  /*4f20*/  NOP ;  /* 0x0000000000007918 */ /* 0x000fc00000000000 */
        /* <DEDUP_REMOVED lines=13> */
.L_x_11:


//--------------------- .text._Z11shared_gemmPfS_S_iii --------------------------
	.section	.text._Z11shared_gemmPfS_S_iii,"ax",@progbits
	.align	128
        .global         _Z11shared_gemmPfS_S_iii
        .type           _Z11shared_gemmPfS_S_iii,@function
        .size           _Z11shared_gemmPfS_S_iii,(.L_x_12 - _Z11shared_gemmPfS_S_iii)
        .other          _Z11shared_gemmPfS_S_iii,@"STO_CUDA_ENTRY STV_DEFAULT"
_Z11shared_gemmPfS_S_iii:
.text._Z11shared_gemmPfS_S_iii:
[----:B------:R-:W-:Y:S01]  /*0000*/  LDC R1, c[0x0][0x37c] ;  /* 0x0000df00ff017b82 */ /* 0x000fe20000000800 */
[----:B------:R-:W0:Y:S01]  /*0010*/  LDCU UR9, c[0x0][0x3a0] ;  /* 0x00007400ff0977ac */ /* 0x000e220008000800 */
[----:B------:R-:W1:Y:S01]  /*0020*/  S2R R0, SR_TID.X ;  /* 0x0000000000007919 */ /* 0x000e620000002100 */
[----:B------:R-:W-:Y:S02]  /*0030*/  CS2R R70, SRZ ;  /* 0x0000000000467805 */ /* 0x000fe4000001ff00 */
[----:B------:R-:W-:Y:S02]  /*0040*/  CS2R R68, SRZ ;  /* 0x0000000000447805 */ /* 0x000fe4000001ff00 */
[----:B------:R-:W-:Y:S01]  /*0050*/  CS2R R66, SRZ ;  /* 0x0000000000427805 */ /* 0x000fe2000001ff00 */
[----:B------:R-:W2:Y:S01]  /*0060*/  S2R R3, SR_TID.Y ;  /* 0x0000000000037919 */ /* 0x000ea20000002200 */
[----:B------:R-:W-:Y:S02]  /*0070*/  CS2R R64, SRZ ;  /* 0x0000000000407805 */ /* 0x000fe4000001ff00 */
[----:B------:R-:W-:-:S02]  /*0080*/  CS2R R62, SRZ ;  /* 0x00000000003e7805 */ /* 0x000fc4000001ff00 */
[----:B------:R-:W-:Y:S02]  /*0090*/  CS2R R60, SRZ ;  /* 0x00000000003c7805 */ /* 0x000fe4000001ff00 */
[----:B------:R-:W-:Y:S02]  /*00a0*/  CS2R R58, SRZ ;  /* 0x00000000003a7805 */ /* 0x000fe4000001ff00 */
[----:B------:R-:W-:Y:S02]  /*00b0*/  CS2R R56, SRZ ;  /* 0x0000000000387805 */ /* 0x000fe4000001ff00 */
[----:B------:R-:W-:Y:S02]  /*00c0*/  CS2R R54, SRZ ;  /* 0x0000000000367805 */ /* 0x000fe4000001ff00 */
[----:B------:R-:W-:Y:S02]  /*00d0*/  CS2R R52, SRZ ;  /* 0x0000000000347805 */ /* 0x000fe4000001ff00 */
[----:B------:R-:W-:-:S02]  /*00e0*/  CS2R R50, SRZ ;  /* 0x0000000000327805 */ /* 0x000fc4000001ff00 */
[----:B------:R-:W-:Y:S02]  /*00f0*/  CS2R R48, SRZ ;  /* 0x0000000000307805 */ /* 0x000fe4000001ff00 */
[----:B------:R-:W-:Y:S02]  /*0100*/  CS2R R46, SRZ ;  /* 0x00000000002e7805 */ /* 0x000fe4000001ff00 */
[----:B------:R-:W-:Y:S02]  /*0110*/  CS2R R44, SRZ ;  /* 0x00000000002c7805 */ /* 0x000fe4000001ff00 */
[----:B------:R-:W-:Y:S01]  /*0120*/  CS2R R42, SRZ ;  /* 0x00000000002a7805 */ /* 0x000fe2000001ff00 */
[----:B0-----:R-:W-:Y:S01]  /*0130*/  UISETP.GE.AND UP0, UPT, UR9, 0x1, UPT ;  /* 0x000000010900788c */ /* 0x001fe2000bf06270 */
        /* <DEDUP_REMOVED lines=16> */
[----:B------:R-:W-:Y:S01]  /*0240*/  CS2R R8, SRZ ;  /* 0x0000000000087805 */ /* 0x000fe2000001ff00 */
[----:B------:R-:W0:Y:S01]  /*0250*/  LDCU.64 UR10, c[0x0][0x358] ;  /* 0x00006b00ff0a77ac */ /* 0x000e220008000a00 */
[----:B-12---:R-:W-:Y:S05]  /*0260*/  BRA.U !UP0, `(.L_x_3) ;  /* 0x0000002508607547 */ /* 0x006fea000b800000 */
[----:B------:R-:W1:Y:S01]  /*0270*/  S2UR UR8, SR_CgaCtaId ;  /* 0x00000000000879c3 */ /* 0x000e620000008800 */
[----:B------:R-:W2:Y:S01]  /*0280*/  S2R R5, SR_CTAID.Y ;  /* 0x0000000000057919 */ /* 0x000ea20000002600 */
[----:B------:R-:W3:Y:S01]  /*0290*/  LDCU UR7, c[0x0][0x360] ;  /* 0x00006c00ff0777ac */ /* 0x000ee20008000800 */
[----:B------:R-:W-:Y:S01]  /*02a0*/  UMOV UR6, 0x400 ;  /* 0x0000040000067882 */ /* 0x000fe20000000000 */
[----:B------:R-:W-:-:S04]  /*02b0*/  UIADD3 UR5, UPT, UPT, UR9, 0x7, URZ ;  /* 0x0000000709057890 */ /* 0x000fc8000fffe0ff */
[----:B------:R-:W4:Y:S01]  /*02c0*/  S2UR UR4, SR_CTAID.X ;  /* 0x00000000000479c3 */ /* 0x000f220000002500 */
[----:B------:R-:W-:-:S04]  /*02d0*/  USHF.R.U32.HI UR5, URZ, 0x3, UR5 ;  /* 0x00000003ff057899 */ /* 0x000fc80008011605 */
[----:B------:R-:W-:-:S03]  /*02e0*/  UIADD3 UR5, UPT, UPT, -UR5, URZ, URZ ;  /* 0x000000ff05057290 */ /* 0x000fc6000fffe1ff */
[----:B------:R-:W5:Y:S01]  /*02f0*/  LDC R73, c[0x0][0x39c] ;  /* 0x0000e700ff497b82 */ /* 0x000f620000000800 */
[----:B---3--:R-:W-:Y:S01]  /*0300*/  IMAD R0, R3, UR7, R0 ;  /* 0x0000000703007c24 */ /* 0x008fe2000f8e0200 */
[----:B------:R-:W-:Y:S02]  /*0310*/  UIADD3 UR7, UPT, UPT, UR6, 0x1000, URZ ;  /* 0x0000100006077890 */ /* 0x000fe4000fffe0ff */
[----:B-1----:R-:W-:Y:S02]  /*0320*/  ULEA UR6, UR8, UR6, 0x18 ;  /* 0x0000000608067291 */ /* 0x002fe4000f8ec0ff */
[--C-:B------:R-:W-:Y:S01]  /*0330*/  SHF.R.U32.HI R4, RZ, 0x5, R0.reuse ;  /* 0x00000005ff047819 */ /* 0x100fe20000011600 */
[----:B------:R-:W-:Y:S01]  /*0340*/  ULEA UR7, UR8, UR7, 0x18 ;  /* 0x0000000708077291 */ /* 0x000fe2000f8ec0ff */
[----:B------:R-:W-:Y:S02]  /*0350*/  SHF.L.U32 R3, R0, 0x2, RZ ;  /* 0x0000000200037819 */ /* 0x000fe400000006ff */
[----:B------:R-:W-:-:S02]  /*0360*/  SHF.R.U32.HI R2, RZ, 0x1, R0 ;  /* 0x00000001ff027819 */ /* 0x000fc40000011600 */
[----:B------:R-:W-:Y:S01]  /*0370*/  SHF.L.U32 R0, R0, 0x4, RZ ;  /* 0x0000000400007819 */ /* 0x000fe200000006ff */
[----:B----4-:R-:W-:Y:S01]  /*0380*/  USHF.L.U32 UR4, UR4, 0x7, URZ ;  /* 0x0000000704047899 */ /* 0x010fe200080006ff */
[----:B------:R-:W-:Y:S02]  /*0390*/  LEA R100, R4, UR7, 0x9 ;  /* 0x0000000704647c11 */ /* 0x000fe4000f8e48ff */
[----:B------:R-:W-:Y:S02]  /*03a0*/  LOP3.LUT R71, R0, 0x1f0, RZ, 0xc0, !PT ;  /* 0x000001f000477812 */ /* 0x000fe400078ec0ff */
[----:B--2---:R-:W-:Y:S02]  /*03b0*/  LEA R5, R5, R2, 0x7 ;  /* 0x0000000205057211 */ /* 0x004fe400078e38ff */
[----:B------:R-:W-:Y:S01]  /*03c0*/  LOP3.LUT R6, R3, 0x4, RZ, 0xc0, !PT ;  /* 0x0000000403067812 */ /* 0x000fe200078ec0ff */
[----:B-----5:R-:W-:Y:S01]  /*03d0*/  IMAD R73, R4, R73, UR4 ;  /* 0x0000000404497e24 */ /* 0x020fe2000f8e0249 */
[----:B------:R-:W-:-:S02]  /*03e0*/  LEA R7, R2, UR6, 0x5 ;  /* 0x0000000602077c11 */ /* 0x000fc4000f8e28ff */
[----:B------:R-:W-:Y:S01]  /*03f0*/  LOP3.LUT R4, R0, 0x10, RZ, 0xc0, !PT ;  /* 0x0000001000047812 */ /* 0x000fe200078ec0ff */
[----:B------:R-:W-:Y:S01]  /*0400*/  IMAD R6, R5, UR9, R6 ;  /* 0x0000000905067c24 */ /* 0x000fe2000f8e0206 */
[----:B------:R-:W-:Y:S02]  /*0410*/  LOP3.LUT R2, R3, 0x7c, RZ, 0xc0, !PT ;  /* 0x0000007c03027812 */ /* 0x000fe400078ec0ff */
[----:B------:R-:W-:Y:S01]  /*0420*/  IADD3 R100, PT, PT, R100, R71, RZ ;  /* 0x0000004764647210 */ /* 0x000fe20007ffe0ff */
[----:B------:R-:W-:Y:S01]  /*0430*/  HFMA2 R71, -RZ, RZ, 0, 0 ;  /* 0x00000000ff477431 */ /* 0x000fe200000001ff */
[----:B------:R-:W-:Y:S02]  /*0440*/  IADD3 R7, PT, PT, R7, R4, RZ ;  /* 0x0000000407077210 */ /* 0x000fe40007ffe0ff */
[----:B------:R-:W-:-:S07]  /*0450*/  IADD3 R2, PT, PT, R2, R73, RZ ;  /* 0x0000004902027210 */ /* 0x000fce0007ffe0ff */
.L_x_4:
[----:B------:R-:W1:Y:S08]  /*0460*/  LDC.64 R72, c[0x0][0x380] ;  /* 0x0000e000ff487b82 */ /* 0x000e700000000a00 */
[----:B------:R-:W2:Y:S01]  /*0470*/  LDC.64 R74, c[0x0][0x388] ;  /* 0x0000e200ff4a7b82 */ /* 0x000ea20000000a00 */
[----:B-1----:R-:W-:-:S05]  /*0480*/  IMAD.WIDE R72, R6, 0x4, R72 ;  /* 0x0000000406487825 */ /* 0x002fca00078e0248 */
[----:B0-----:R-:W3:Y:S01]  /*0490*/  LDG.E.128.CONSTANT R104, desc[UR10][R72.64] ;  /* 0x0000000a48687981 */ /* 0x001ee2000c1e9d00 */
[----:B--2---:R-:W-:-:S05]  /*04a0*/  IMAD.WIDE R74, R2, 0x4, R74 ;  /* 0x00000004024a7825 */ /* 0x004fca00078e024a */
[----:B------:R-:W2:Y:S01]  /*04b0*/  LDG.E.128.CONSTANT R108, desc[UR10][R74.64] ;  /* 0x0000000a4a6c7981 */ /* 0x000ea2000c1e9d00 */
[----:B------:R-:W0:Y:S01]  /*04c0*/  S2UR UR6, SR_CgaCtaId ;  /* 0x00000000000679c3 */ /* 0x000e220000008800 */
[----:B------:R-:W1:Y:S01]  /*04d0*/  S2R R3, SR_TID.Y ;  /* 0x0000000000037919 */ /* 0x000e620000002200 */
[----:B------:R-:W4:Y:S01]  /*04e0*/  S2R R0, SR_TID.X ;  /* 0x0000000000007919 */ /* 0x000f220000002100 */
[----:B------:R-:W-:Y:S02]  /*04f0*/  UMOV UR4, 0x400 ;  /* 0x0000040000047882 */ /* 0x000fe40000000000 */
[----:B------:R-:W-:Y:S02]  /*0500*/  UIADD3 UR7, UPT, UPT, UR4, 0x1000, URZ ;  /* 0x0000100004077890 */ /* 0x000fe4000fffe0ff */
[----:B0-----:R-:W-:Y:S02]  /*0510*/  ULEA UR4, UR6, UR4, 0x18 ;  /* 0x0000000406047291 */ /* 0x001fe4000f8ec0ff */
[----:B------:R-:W-:-:S04]  /*0520*/  ULEA UR7, UR6, UR7, 0x18 ;  /* 0x0000000706077291 */ /* 0x000fc8000f8ec0ff */
[----:B-1----:R-:W-:Y:S02]  /*0530*/  LEA R5, R3, UR4, 0x8 ;  /* 0x0000000403057c11 */ /* 0x002fe4000f8e40ff */
[----:B----4-:R-:W-:Y:S01]  /*0540*/  LEA R4, R0, UR7, 0x5 ;  /* 0x0000000700047c11 */ /* 0x010fe2000f8e28ff */
[----:B---3--:R-:W-:Y:S04]  /*0550*/  STS.128 [R7], R104 ;  /* 0x0000006807007388 */ /* 0x008fe80000000c00 */
[----:B--2---:R-:W-:Y:S01]  /*0560*/  STS.128 [R100], R108 ;  /* 0x0000006c64007388 */ /* 0x004fe20000000c00 */
[----:B------:R-:W-:Y:S06]  /*0570*/  BAR.SYNC.DEFER_BLOCKING 0x0 ;  /* 0x0000000000007b1d */ /* 0x000fec0000010000 */
[----:B------:R-:W-:Y:S04]  /*0580*/  LDS.128 R72, [R5] ;  /* 0x0000000005487984 */ /* 0x000fe80000000c00 */
[----:B------:R-:W0:Y:S04]  /*0590*/  LDS.128 R76, [R4] ;  /* 0x00000000044c7984 */ /* 0x000e280000000c00 */
[----:B------:R-:W1:Y:S04]  /*05a0*/  LDS.128 R80, [R4+0x10] ;  /* 0x0000100004507984 */ /* 0x000e680000000c00 */
[----:B------:R-:W2:Y:S04]  /*05b0*/  LDS.128 R92, [R4+0x210] ;  /* 0x00021000045c7984 */ /* 0x000ea80000000c00 */
[----:B------:R-:W3:Y:S04]  /*05c0*/  LDS.128 R84, [R5+0x20] ;  /* 0x0000200005547984 */ /* 0x000ee80000000c00 */
[----:B------:R-:W4:Y:S04]  /*05d0*/  LDS.128 R88, [R4+0x200] ;  /* 0x0002000004587984 */ /* 0x000f280000000c00 */
[----:B------:R-:W5:Y:S01]  /*05e0*/  LDS.128 R96, [R5+0x40] ;  /* 0x0000400005607984 */ /* 0x000f620000000c00 */
[C---:B0-----:R-:W-:Y:S01]  /*05f0*/  FFMA R101, R72.reuse, R76, R8 ;  /* 0x0000004c48657223 */ /* 0x041fe20000000008 */
[C---:B------:R-:W-:Y:S01]  /*0600*/  FFMA R102, R72.reuse, R77, R9 ;  /* 0x0000004d48667223 */ /* 0x040fe20000000009 */
[C---:B------:R-:W-:Y:S01]  /*0610*/  FFMA R115, R72.reuse, R78, R10 ;  /* 0x0000004e48737223 */ /* 0x040fe2000000000a */
[----:B------:R-:W-:-:S02]  /*0620*/  FFMA R104, R72, R79, R11 ;  /* 0x0000004f48687223 */ /* 0x000fc4000000000b */
[----:B------:R-:W0:Y:S01]  /*0630*/  LDS.128 R8, [R5+0x60] ;  /* 0x0000600005087984 */ /* 0x000e220000000c00 */
[C---:B-1----:R-:W-:Y:S01]  /*0640*/  FFMA R103, R72.reuse, R80, R12 ;  /* 0x0000005048677223 */ /* 0x042fe2000000000c */
[C---:B------:R-:W-:Y:S01]  /*0650*/  FFMA R12, R72.reuse, R81, R13 ;  /* 0x00000051480c7223 */ /* 0x040fe2000000000d */
[C---:B------:R-:W-:Y:S01]  /*0660*/  FFMA R107, R72.reuse, R82, R14 ;  /* 0x00000052486b7223 */ /* 0x040fe2000000000e */
[----:B------:R-:W-:Y:S02]  /*0670*/  FFMA R72, R72, R83, R15 ;  /* 0x0000005348487223 */ /* 0x000fe4000000000f */
[C---:B--2---:R-:W-:Y:S02]  /*0680*/  FFMA R105, R73.reuse, R93, R12 ;  /* 0x0000005d49697223 */ /* 0x044fe4000000000c */
[----:B------:R-:W1:Y:S01]  /*0690*/  LDS.128 R12, [R5+0x80] ;  /* 0x00008000050c7984 */ /* 0x000e620000000c00 */
[----:B---3--:R-:W-:Y:S01]  /*06a0*/  FFMA R106, R84, R77, R17 ;  /* 0x0000004d546a7223 */ /* 0x008fe20000000011 */
[----:B------:R-:W-:Y:S01]  /*06b0*/  FFMA R117, R76, R84, R16 ;  /* 0x000000544c757223 */ /* 0x000fe20000000010 */
[----:B------:R-:W-:Y:S01]  /*06c0*/  FFMA R119, R84, R78, R18 ;  /* 0x0000004e54777223 */ /* 0x000fe20000000012 */
[----:B------:R-:W-:Y:S01]  /*06d0*/  FFMA R17, R80, R84, R20 ;  /* 0x0000005450117223 */ /* 0x000fe20000000014 */
[C---:B------:R-:W-:Y:S01]  /*06e0*/  FFMA R16, R84.reuse, R79, R19 ;  /* 0x0000004f54107223 */ /* 0x040fe20000000013 */
[C---:B------:R-:W-:Y:S01]  /*06f0*/  FFMA R18, R84.reuse, R81, R21 ;  /* 0x0000005154127223 */ /* 0x040fe20000000015 */
[----:B------:R-:W-:Y:S01]  /*0700*/  FFMA R20, R84, R83, R23 ;  /* 0x0000005354147223 */ /* 0x000fe20000000017 */
[----:B----4-:R-:W-:Y:S01]  /*0710*/  FFMA R111, R88, R73, R101 ;  /* 0x00000049586f7223 */ /* 0x010fe20000000065 */
[----:B------:R-:W-:Y:S01]  /*0720*/  FFMA R109, R84, R82, R22 ;  /* 0x00000052546d7223 */ /* 0x000fe20000000016 */
[C---:B------:R-:W-:Y:S01]  /*0730*/  FFMA R101, R73.reuse, R91, R104 ;  /* 0x0000005b49657223 */ /* 0x040fe20000000068 */
[C---:B------:R-:W-:Y:S01]  /*0740*/  FFMA R113, R73.reuse, R89, R102 ;  /* 0x0000005949717223 */ /* 0x040fe20000000066 */
[C---:B------:R-:W-:Y:S01]  /*0750*/  FFMA R115, R73.reuse, R90, R115 ;  /* 0x0000005a49737223 */ /* 0x040fe20000000073 */
[----:B------:R-:W-:Y:S01]  /*0760*/  FFMA R103, R92, R73, R103 ;  /* 0x000000495c677223 */ /* 0x000fe20000000067 */
[C---:B------:R-:W-:Y:S01]  /*0770*/  FFMA R107, R73.reuse, R94, R107 ;  /* 0x0000005e496b7223 */ /* 0x040fe2000000006b */
[----:B------:R-:W-:Y:S01]  /*0780*/  FFMA R72, R73, R95, R72 ;  /* 0x0000005f49487223 */ /* 0x000fe20000000048 */
[-C--:B------:R-:W-:Y:S01]  /*0790*/  FFMA R104, R95, R85.reuse, R20 ;  /* 0x000000555f687223 */ /* 0x080fe20000000014 */
[----:B-----5:R-:W-:Y:S01]  /*07a0*/  FFMA R21, R76, R96, R24 ;  /* 0x000000604c157223 */ /* 0x020fe20000000018 */
[-C--:B------:R-:W-:Y:S01]  /*07b0*/  FFMA R84, R91, R85.reuse, R16 ;  /* 0x000000555b547223 */ /* 0x080fe20000000010 */
[-C--:B------:R-:W-:Y:S01]  /*07c0*/  FFMA R73, R92, R85.reuse, R17 ;  /* 0x000000555c497223 */ /* 0x080fe20000000011 */
[----:B------:R-:W-:Y:S01]  /*07d0*/  FFMA R102, R93, R85, R18 ;  /* 0x000000555d667223 */ /* 0x000fe20000000012 */
[C---:B------:R-:W-:Y:S01]  /*07e0*/  FFMA R20, R96.reuse, R77, R25 ;  /* 0x0000004d60147223 */ /* 0x040fe20000000019 */
[C---:B------:R-:W-:Y:S01]  /*07f0*/  FFMA R23, R96.reuse, R78, R26 ;  /* 0x0000004e60177223 */ /* 0x040fe2000000001a */
[C---:B------:R-:W-:Y:S01]  /*0800*/  FFMA R22, R96.reuse, R79, R27 ;  /* 0x0000004f60167223 */ /* 0x040fe2000000001b */
[----:B------:R-:W-:Y:S01]  /*0810*/  FFMA R24, R96, R81, R29 ;  /* 0x0000005160187223 */ /* 0x000fe2000000001d */
[----:B------:R-:W2:Y:S01]  /*0820*/  LDS.128 R16, [R5+0xa0] ;  /* 0x0000a00005107984 */ /* 0x000ea20000000c00 */
[-C--:B------:R-:W-:Y:S01]  /*0830*/  FFMA R117, R88, R85.reuse, R117 ;  /* 0x0000005558757223 */ /* 0x080fe20000000075 */
[-C--:B------:R-:W-:Y:S01]  /*0840*/  FFMA R106, R89, R85.reuse, R106 ;  /* 0x00000055596a7223 */ /* 0x080fe2000000006a */
[-C--:B------:R-:W-:Y:S01]  /*0850*/  FFMA R119, R90, R85.reuse, R119 ;  /* 0x000000555a777223 */ /* 0x080fe20000000077 */
[----:B------:R-:W-:Y:S01]  /*0860*/  FFMA R109, R94, R85, R109 ;  /* 0x000000555e6d7223 */ /* 0x000fe2000000006d */
[----:B------:R-:W-:Y:S01]  /*0870*/  FFMA R123, R80, R96, R28 ;  /* 0x00000060507b7223 */ /* 0x000fe2000000001c */
[C---:B------:R-:W-:Y:S01]  /*0880*/  FFMA R85, R96.reuse, R82, R30 ;  /* 0x0000005260557223 */ /* 0x040fe2000000001e */
[----:B------:R-:W-:Y:S01]  /*0890*/  FFMA R108, R96, R83, R31 ;  /* 0x00000053606c7223 */ /* 0x000fe2000000001f */
[-C--:B------:R-:W-:Y:S01]  /*08a0*/  FFMA R96, R93, R97.reuse, R24 ;  /* 0x000000615d607223 */ /* 0x080fe20000000018 */
[-C--:B------:R-:W-:Y:S01]  /*08b0*/  FFMA R30, R88, R97.reuse, R21 ;  /* 0x00000061581e7223 */ /* 0x080fe20000000015 */
[-C--:B------:R-:W-:Y:S01]  /*08c0*/  FFMA R31, R89, R97.reuse, R20 ;  /* 0x00000061591f7223 */ /* 0x080fe20000000014 */
[-C--:B------:R-:W-:Y:S01]  /*08d0*/  FFMA R29, R90, R97.reuse, R23 ;  /* 0x000000615a1d7223 */ /* 0x080fe20000000017 */
[----:B------:R-:W-:Y:S01]  /*08e0*/  FFMA R121, R91, R97, R22 ;  /* 0x000000615b797223 */ /* 0x000fe20000000016 */
[----:B0-----:R-:W-:Y:S01]  /*08f0*/  FFMA R25, R76, R8, R32 ;  /* 0x000000084c197223 */ /* 0x001fe20000000020 */
[C---:B------:R-:W-:Y:S01]  /*0900*/  FFMA R27, R8.reuse, R78, R34 ;  /* 0x0000004e081b7223 */ /* 0x040fe20000000022 */
[----:B------:R-:W-:Y:S01]  /*0910*/  FFMA R24, R8, R79, R35 ;  /* 0x0000004f08187223 */ /* 0x000fe20000000023 */
[----:B------:R-:W0:Y:S01]  /*0920*/  LDS.128 R20, [R5+0xc0] ;  /* 0x0000c00005147984 */ /* 0x000e220000000c00 */
[-C--:B------:R-:W-:Y:S01]  /*0930*/  FFMA R123, R92, R97.reuse, R123 ;  /* 0x000000615c7b7223 */ /* 0x080fe2000000007b */
[-C--:B------:R-:W-:Y:S01]  /*0940*/  FFMA R85, R94, R97.reuse, R85 ;  /* 0x000000615e557223 */ /* 0x080fe20000000055 */
[----:B------:R-:W-:Y:S01]  /*0950*/  FFMA R108, R95, R97, R108 ;  /* 0x000000615f6c7223 */ /* 0x000fe2000000006c */
[----:B------:R-:W-:Y:S01]  /*0960*/  FFMA R124, R8, R77, R33 ;  /* 0x0000004d087c7223 */ /* 0x000fe20000000021 */
[----:B------:R-:W-:Y:S01]  /*0970*/  FFMA R33, R80, R8, R36 ;  /* 0x0000000850217223 */ /* 0x000fe20000000024 */
[C---:B------:R-:W-:Y:S01]  /*0980*/  FFMA R122, R8.reuse, R81, R37 ;  /* 0x00000051087a7223 */ /* 0x040fe20000000025 */
[C---:B------:R-:W-:Y:S01]  /*0990*/  FFMA R97, R8.reuse, R82, R38 ;  /* 0x0000005208617223 */ /* 0x040fe20000000026 */
[----:B------:R-:W-:Y:S01]  /*09a0*/  FFMA R8, R8, R83, R39 ;  /* 0x0000005308087223 */ /* 0x000fe20000000027 */
[-C--:B------:R-:W-:Y:S01]  /*09b0*/  FFMA R112, R88, R9.reuse, R25 ;  /* 0x0000000958707223 */ /* 0x080fe20000000019 */
[-C--:B------:R-:W-:Y:S01]  /*09c0*/  FFMA R28, R90, R9.reuse, R27 ;  /* 0x000000095a1c7223 */ /* 0x080fe2000000001b */
[----:B------:R-:W-:-:S02]  /*09d0*/  FFMA R125, R91, R9, R24 ;  /* 0x000000095b7d7223 */ /* 0x000fc40000000018 */
[----:B------:R-:W3:Y:S01]  /*09e0*/  LDS.128 R24, [R5+0xe0] ;  /* 0x0000e00005187984 */ /* 0x000ee20000000c00 */
[-C--:B------:R-:W-:Y:S01]  /*09f0*/  FFMA R124, R89, R9.reuse, R124 ;  /* 0x00000009597c7223 */ /* 0x080fe2000000007c */
[-C--:B------:R-:W-:Y:S01]  /*0a00*/  FFMA R110, R92, R9.reuse, R33 ;  /* 0x000000095c6e7223 */ /* 0x080fe20000000021 */
[-C--:B------:R-:W-:Y:S01]  /*0a10*/  FFMA R122, R93, R9.reuse, R122 ;  /* 0x000000095d7a7223 */ /* 0x080fe2000000007a */
[-C--:B------:R-:W-:Y:S01]  /*0a20*/  FFMA R97, R94, R9.reuse, R97 ;  /* 0x000000095e617223 */ /* 0x080fe20000000061 */
[----:B------:R-:W-:Y:S01]  /*0a30*/  FFMA R8, R95, R9, R8 ;  /* 0x000000095f087223 */ /* 0x000fe20000000008 */
[----:B-1----:R-:W-:Y:S01]  /*0a40*/  FFMA R9, R76, R12, R40 ;  /* 0x0000000c4c097223 */ /* 0x002fe20000000028 */
[C---:B------:R-:W-:Y:S01]  /*0a50*/  FFMA R32, R12.reuse, R77, R41 ;  /* 0x0000004d0c207223 */ /* 0x040fe20000000029 */
[C---:B------:R-:W-:Y:S01]  /*0a60*/  FFMA R33, R12.reuse, R78, R42 ;  /* 0x0000004e0c217223 */ /* 0x040fe2000000002a */
[C---:B------:R-:W-:Y:S01]  /*0a70*/  FFMA R34, R12.reuse, R79, R43 ;  /* 0x0000004f0c227223 */ /* 0x040fe2000000002b */
        /* <DEDUP_REMOVED lines=8> */
[----:B------:R-:W-:-:S02]  /*0b00*/  FFMA R9, R94, R13, R35 ;  /* 0x0000000d5e097223 */ /* 0x000fc40000000023 */
[----:B------:R-:W1:Y:S01]  /*0b10*/  LDS.128 R32, [R4+0x400] ;  /* 0x0004000004207984 */ /* 0x000e620000000c00 */
[----:B--2---:R-:W-:Y:S01]  /*0b20*/  FFMA R36, R16, R77, R49 ;  /* 0x0000004d10247223 */ /* 0x004fe20000000031 */
[-C--:B------:R-:W-:Y:S01]  /*0b30*/  FFMA R41, R92, R13.reuse, R41 ;  /* 0x0000000d5c297223 */ /* 0x080fe20000000029 */
[-C--:B------:R-:W-:Y:S01]  /*0b40*/  FFMA R120, R93, R13.reuse, R120 ;  /* 0x0000000d5d787223 */ /* 0x080fe20000000078 */
[----:B------:R-:W-:Y:S01]  /*0b50*/  FFMA R114, R95, R13, R114 ;  /* 0x0000000d5f727223 */ /* 0x000fe20000000072 */
[----:B------:R-:W-:Y:S01]  /*0b60*/  FFMA R13, R76, R16, R48 ;  /* 0x000000104c0d7223 */ /* 0x000fe20000000030 */
[C---:B------:R-:W-:Y:S01]  /*0b70*/  FFMA R37, R16.reuse, R78, R50 ;  /* 0x0000004e10257223 */ /* 0x040fe20000000032 */
[----:B------:R-:W-:Y:S01]  /*0b80*/  FFMA R38, R16, R79, R51 ;  /* 0x0000004f10267223 */ /* 0x000fe20000000033 */
[----:B------:R-:W-:Y:S01]  /*0b90*/  FFMA R43, R80, R16, R52 ;  /* 0x00000010502b7223 */ /* 0x000fe20000000034 */
[C---:B------:R-:W-:Y:S01]  /*0ba0*/  FFMA R42, R16.reuse, R81, R53 ;  /* 0x00000051102a7223 */ /* 0x040fe20000000035 */
[C---:B------:R-:W-:Y:S01]  /*0bb0*/  FFMA R39, R16.reuse, R82, R54 ;  /* 0x0000005210277223 */ /* 0x040fe20000000036 */
[----:B------:R-:W-:Y:S01]  /*0bc0*/  FFMA R40, R16, R83, R55 ;  /* 0x0000005310287223 */ /* 0x000fe20000000037 */
[----:B------:R-:W-:Y:S01]  /*0bd0*/  FFMA R16, R89, R17, R36 ;  /* 0x0000001159107223 */ /* 0x000fe20000000024 */
[----:B0-----:R-:W-:Y:S01]  /*0be0*/  FFMA R36, R20, R77, R57 ;  /* 0x0000004d14247223 */ /* 0x001fe20000000039 */
[----:B------:R-:W-:Y:S01]  /*0bf0*/  FFMA R50, R88, R17, R13 ;  /* 0x0000001158327223 */ /* 0x000fe2000000000d */
[----:B------:R-:W-:Y:S01]  /*0c00*/  FFMA R46, R20, R83, R63 ;  /* 0x00000053142e7223 */ /* 0x000fe2000000003f */
[-C--:B------:R-:W-:Y:S01]  /*0c10*/  FFMA R54, R90, R17.reuse, R37 ;  /* 0x000000115a367223 */ /* 0x080fe20000000025 */
[-C--:B------:R-:W-:Y:S01]  /*0c20*/  FFMA R53, R91, R17.reuse, R38 ;  /* 0x000000115b357223 */ /* 0x080fe20000000026 */
[-C--:B------:R-:W-:Y:S01]  /*0c30*/  FFMA R43, R92, R17.reuse, R43 ;  /* 0x000000115c2b7223 */ /* 0x080fe2000000002b */
        /* <DEDUP_REMOVED lines=8> */
[----:B---3--:R-:W-:Y:S01]  /*0cc0*/  FFMA R36, R24, R77, R65 ;  /* 0x0000004d18247223 */ /* 0x008fe20000000041 */
[----:B------:R-:W-:Y:S01]  /*0cd0*/  FFMA R47, R80, R20, R60 ;  /* 0x00000014502f7223 */ /* 0x000fe2000000003c */
[----:B------:R-:W-:Y:S01]  /*0ce0*/  FFMA R48, R20, R81, R61 ;  /* 0x0000005114307223 */ /* 0x000fe2000000003d */
[-C--:B------:R-:W-:Y:S01]  /*0cf0*/  FFMA R20, R88, R21.reuse, R17 ;  /* 0x0000001558147223 */ /* 0x080fe20000000011 */
[-C--:B------:R-:W-:Y:S01]  /*0d00*/  FFMA R61, R90, R21.reuse, R37 ;  /* 0x000000155a3d7223 */ /* 0x080fe20000000025 */
[-C--:B------:R-:W-:Y:S01]  /*0d10*/  FFMA R55, R91, R21.reuse, R38 ;  /* 0x000000155b377223 */ /* 0x080fe20000000026 */
[----:B------:R-:W-:Y:S01]  /*0d20*/  FFMA R17, R94, R21, R39 ;  /* 0x000000155e117223 */ /* 0x000fe20000000027 */
[----:B------:R-:W-:-:S02]  /*0d30*/  FFMA R89, R89, R25, R36 ;  /* 0x0000001959597223 */ /* 0x000fc40000000024 */
[----:B------:R-:W0:Y:S01]  /*0d40*/  LDS.128 R36, [R4+0x410] ;  /* 0x0004100004247984 */ /* 0x000e220000000c00 */
[----:B------:R-:W-:Y:S01]  /*0d50*/  FFMA R52, R24, R79, R67 ;  /* 0x0000004f18347223 */ /* 0x000fe20000000043 */
[----:B------:R-:W-:Y:S01]  /*0d60*/  FFMA R79, R80, R24, R68 ;  /* 0x00000018504f7223 */ /* 0x000fe20000000044 */
[C---:B-1----:R-:W-:Y:S01]  /*0d70*/  FFMA R49, R32.reuse, R10, R112 ;  /* 0x0000000a20317223 */ /* 0x042fe20000000070 */
[C---:B------:R-:W-:Y:S01]  /*0d80*/  FFMA R112, R33.reuse, R86, R106 ;  /* 0x0000005621707223 */ /* 0x040fe2000000006a */
[-C--:B------:R-:W-:Y:S01]  /*0d90*/  FFMA R51, R32, R98.reuse, R30 ;  /* 0x0000006220337223 */ /* 0x080fe2000000001e */
[-C--:B------:R-:W-:Y:S01]  /*0da0*/  FFMA R106, R33, R98.reuse, R31 ;  /* 0x00000062216a7223 */ /* 0x080fe2000000001f */
[C---:B------:R-:W-:Y:S01]  /*0db0*/  FFMA R68, R34.reuse, R98, R29 ;  /* 0x0000006222447223 */ /* 0x040fe2000000001d */
[----:B------:R-:W-:Y:S02]  /*0dc0*/  FFMA R60, R34, R10, R28 ;  /* 0x0000000a223c7223 */ /* 0x000fe4000000001c */
[----:B------:R-:W1:Y:S01]  /*0dd0*/  LDS.128 R28, [R4+0x600] ;  /* 0x00060000041c7984 */ /* 0x000e620000000c00 */
[-C--:B------:R-:W-:Y:S01]  /*0de0*/  FFMA R47, R92, R21.reuse, R47 ;  /* 0x000000155c2f7223 */ /* 0x080fe2000000002f */
[-C--:B------:R-:W-:Y:S01]  /*0df0*/  FFMA R48, R93, R21.reuse, R48 ;  /* 0x000000155d307223 */ /* 0x080fe20000000030 */
[----:B------:R-:W-:Y:S01]  /*0e00*/  FFMA R46, R95, R21, R46 ;  /* 0x000000155f2e7223 */ /* 0x000fe2000000002e */
[----:B------:R-:W-:Y:S01]  /*0e10*/  FFMA R21, R76, R24, R64 ;  /* 0x000000184c157223 */ /* 0x000fe20000000040 */
[C---:B------:R-:W-:Y:S01]  /*0e20*/  FFMA R65, R24.reuse, R78, R66 ;  /* 0x0000004e18417223 */ /* 0x040fe20000000042 */
[C---:B------:R-:W-:Y:S01]  /*0e30*/  FFMA R118, R24.reuse, R81, R69 ;  /* 0x0000005118767223 */ /* 0x040fe20000000045 */
[C---:B------:R-:W-:Y:S01]  /*0e40*/  FFMA R67, R24.reuse, R82, R70 ;  /* 0x0000005218437223 */ /* 0x040fe20000000046 */
        /* <DEDUP_REMOVED lines=8> */
[C---:B------:R-:W-:Y:S01]  /*0ed0*/  FFMA R111, R32.reuse, R74, R111 ;  /* 0x0000004a206f7223 */ /* 0x040fe2000000006f */
[C---:B------:R-:W-:Y:S01]  /*0ee0*/  FFMA R57, R32.reuse, R86, R117 ;  /* 0x0000005620397223 */ /* 0x040fe20000000075 */
[C---:B------:R-:W-:Y:S01]  /*0ef0*/  FFMA R25, R32.reuse, R14, R116 ;  /* 0x0000000e20197223 */ /* 0x040fe20000000074 */
[C---:B------:R-:W-:Y:S01]  /*0f00*/  FFMA R21, R32.reuse, R18, R50 ;  /* 0x0000001220157223 */ /* 0x040fe20000000032 */
[C---:B------:R-:W-:Y:S01]  /*0f10*/  FFMA R94, R32.reuse, R22, R20 ;  /* 0x00000016205e7223 */ /* 0x040fe20000000014 */
[----:B------:R-:W-:Y:S01]  /*0f20*/  FFMA R82, R32, R26, R69 ;  /* 0x0000001a20527223 */ /* 0x000fe20000000045 */
[----:B------:R-:W-:Y:S01]  /*0f30*/  FFMA R80, R33, R10, R124 ;  /* 0x0000000a21507223 */ /* 0x000fe2000000007c */
[----:B------:R-:W-:Y:S01]  /*0f40*/  FFMA R32, R35, R14, R45 ;  /* 0x0000000e23207223 */ /* 0x000fe2000000002d */
[----:B------:R-:W-:Y:S01]  /*0f50*/  FFMA R70, R74, R34, R115 ;  /* 0x000000224a467223 */ /* 0x000fe20000000073 */
[C---:B------:R-:W-:Y:S01]  /*0f60*/  FFMA R71, R34.reuse, R86, R119 ;  /* 0x0000005622477223 */ /* 0x040fe20000000077 */
[C---:B------:R-:W-:Y:S01]  /*0f70*/  FFMA R56, R34.reuse, R14, R12 ;  /* 0x0000000e22387223 */ /* 0x040fe2000000000c */
[C---:B------:R-:W-:Y:S01]  /*0f80*/  FFMA R54, R34.reuse, R18, R54 ;  /* 0x0000001222367223 */ /* 0x040fe20000000036 */
[C---:B------:R-:W-:Y:S01]  /*0f90*/  FFMA R52, R34.reuse, R22, R61 ;  /* 0x0000001622347223 */ /* 0x040fe2000000003d */
[----:B0-----:R-:W-:Y:S01]  /*0fa0*/  FFMA R124, R37, R98, R96 ;  /* 0x00000062257c7223 */ /* 0x001fe20000000060 */
[----:B------:R-:W-:Y:S01]  /*0fb0*/  FFMA R50, R34, R26, R65 ;  /* 0x0000001a22327223 */ /* 0x000fe20000000041 */
[----:B------:R-:W-:Y:S01]  /*0fc0*/  FFMA R90, R35, R18, R53 ;  /* 0x00000012235a7223 */ /* 0x000fe20000000035 */
[----:B------:R-:W-:Y:S01]  /*0fd0*/  FFMA R45, R36, R74, R103 ;  /* 0x0000004a242d7223 */ /* 0x000fe20000000067 */
[----:B------:R-:W-:Y:S01]  /*0fe0*/  FFMA R58, R74, R39, R72 ;  /* 0x000000274a3a7223 */ /* 0x000fe20000000048 */
[----:B------:R-:W-:Y:S01]  /*0ff0*/  FFMA R96, R39, R10, R8 ;  /* 0x0000000a27607223 */ /* 0x000fe20000000008 */
[C---:B------:R-:W-:Y:S01]  /*1000*/  FFMA R78, R33.reuse, R14, R44 ;  /* 0x0000000e214e7223 */ /* 0x040fe2000000002c */
[----:B------:R-:W-:Y:S01]  /*1010*/  FFMA R76, R33, R18, R16 ;  /* 0x00000012214c7223 */ /* 0x000fe20000000010 */
[----:B------:R-:W-:Y:S01]  /*1020*/  FFMA R34, R35, R98, R121 ;  /* 0x0000006223227223 */ /* 0x000fe20000000079 */
[C---:B------:R-:W-:Y:S01]  /*1030*/  FFMA R53, R36.reuse, R14, R41 ;  /* 0x0000000e24357223 */ /* 0x040fe20000000029 */
[-C--:B------:R-:W-:Y:S01]  /*1040*/  FFMA R103, R36, R18.reuse, R43 ;  /* 0x0000001224677223 */ /* 0x080fe2000000002b */
        /* <DEDUP_REMOVED lines=11> */
[----:B------:R-:W-:Y:S01]  /*1100*/  FFMA R64, R74, R37, R105 ;  /* 0x000000254a407223 */ /* 0x000fe20000000069 */
[C---:B------:R-:W-:Y:S01]  /*1110*/  FFMA R125, R36.reuse, R86, R73 ;  /* 0x00000056247d7223 */ /* 0x040fe20000000049 */
[-C--:B------:R-:W-:Y:S01]  /*1120*/  FFMA R121, R36, R98.reuse, R123 ;  /* 0x0000006224797223 */ /* 0x080fe2000000007b */
[CC--:B------:R-:W-:Y:S01]  /*1130*/  FFMA R117, R38.reuse, R98.reuse, R85 ;  /* 0x0000006226757223 */ /* 0x0c0fe20000000055 */
[----:B------:R-:W-:Y:S01]  /*1140*/  FFMA R12, R39, R98, R108 ;  /* 0x00000062270c7223 */ /* 0x000fe2000000006c */
[----:B------:R-:W-:Y:S01]  /*1150*/  FFMA R105, R38, R14, R9 ;  /* 0x0000000e26697223 */ /* 0x000fe20000000009 */
[----:B------:R-:W-:Y:S01]  /*1160*/  FFMA R61, R74, R38, R107 ;  /* 0x000000264a3d7223 */ /* 0x000fe2000000006b */
[-C--:B------:R-:W-:Y:S01]  /*1170*/  FFMA R102, R37, R86.reuse, R102 ;  /* 0x0000005625667223 */ /* 0x080fe20000000066 */
[CC--:B------:R-:W-:Y:S01]  /*1180*/  FFMA R69, R38.reuse, R86.reuse, R109 ;  /* 0x0000005626457223 */ /* 0x0c0fe2000000006d */
[----:B------:R-:W-:Y:S01]  /*1190*/  FFMA R104, R39, R86, R104 ;  /* 0x0000005627687223 */ /* 0x000fe20000000068 */
[C---:B------:R-:W-:Y:S01]  /*11a0*/  FFMA R55, R38.reuse, R10, R97 ;  /* 0x0000000a26377223 */ /* 0x040fe20000000061 */
[C---:B------:R-:W-:Y:S01]  /*11b0*/  FFMA R95, R38.reuse, R18, R13 ;  /* 0x00000012265f7223 */ /* 0x040fe2000000000d */
[----:B------:R-:W-:Y:S01]  /*11c0*/  FFMA R77, R38, R22, R17 ;  /* 0x00000016264d7223 */ /* 0x000fe20000000011 */
[-C--:B------:R-:W-:Y:S01]  /*11d0*/  FFMA R79, R36, R26.reuse, R79 ;  /* 0x0000001a244f7223 */ /* 0x080fe2000000004f */
[-C--:B------:R-:W-:Y:S01]  /*11e0*/  FFMA R118, R37, R26.reuse, R118 ;  /* 0x0000001a25767223 */ /* 0x080fe20000000076 */
[-C--:B------:R-:W-:Y:S01]  /*11f0*/  FFMA R67, R38, R26.reuse, R67 ;  /* 0x0000001a26437223 */ /* 0x080fe20000000043 */
[----:B------:R-:W-:Y:S01]  /*1200*/  FFMA R108, R39, R26, R59 ;  /* 0x0000001a276c7223 */ /* 0x000fe2000000003b */
[C---:B-1----:R-:W-:Y:S01]  /*1210*/  FFMA R73, R28.reuse, R75, R111 ;  /* 0x0000004b1c497223 */ /* 0x042fe2000000006f */
[C---:B------:R-:W-:Y:S01]  /*1220*/  FFMA R123, R28.reuse, R87, R57 ;  /* 0x000000571c7b7223 */ /* 0x040fe20000000039 */
[C---:B------:R-:W-:Y:S01]  /*1230*/  FFMA R85, R28.reuse, R15, R25 ;  /* 0x0000000f1c557223 */ /* 0x040fe20000000019 */
[----:B------:R-:W-:Y:S01]  /*1240*/  FFMA R9, R28, R19, R21 ;  /* 0x000000131c097223 */ /* 0x000fe20000000015 */
[CC--:B------:R-:W-:Y:S01]  /*1250*/  FFMA R113, R36.reuse, R10.reuse, R110 ;  /* 0x0000000a24717223 */ /* 0x0c0fe2000000006e */
[C---:B------:R-:W-:Y:S01]  /*1260*/  FFMA R122, R37.reuse, R10, R122 ;  /* 0x0000000a257a7223 */ /* 0x040fe2000000007a */
[-C--:B------:R-:W-:Y:S01]  /*1270*/  FFMA R120, R37, R14.reuse, R120 ;  /* 0x0000000e25787223 */ /* 0x080fe20000000078 */
[----:B------:R-:W-:Y:S01]  /*1280*/  FFMA R114, R39, R14, R114 ;  /* 0x0000000e27727223 */ /* 0x000fe20000000072 */
[-C--:B------:R-:W-:Y:S01]  /*1290*/  FFMA R81, R36, R22.reuse, R47 ;  /* 0x0000001624517223 */ /* 0x080fe2000000002f */
[-C--:B------:R-:W-:Y:S01]  /*12a0*/  FFMA R18, R37, R22.reuse, R48 ;  /* 0x0000001625127223 */ /* 0x080fe20000000030 */
[----:B------:R-:W-:Y:S01]  /*12b0*/  FFMA R24, R39, R22, R46 ;  /* 0x0000001627187223 */ /* 0x000fe2000000002e */
        /* <DEDUP_REMOVED lines=28> */
[----:B------:R-:W-:Y:S04]  /*1480*/  LDS.128 R36, [R5+0x10] ;  /* 0x0000100005247984 */ /* 0x000fe80000000c00 */
[----:B------:R-:W1:Y:S04]  /*1490*/  LDS.128 R48, [R4+0x800] ;  /* 0x0008000004307984 */ /* 0x000e680000000c00 */
[----:B------:R-:W2:Y:S04]  /*14a0*/  LDS.128 R32, [R4+0x810] ;  /* 0x0008100004207984 */ /* 0x000ea80000000c00 */
[----:B------:R-:W3:Y:S01]  /*14b0*/  LDS.128 R28, [R5+0x30] ;  /* 0x00003000051c7984 */ /* 0x000ee20000000c00 */
[C---:B0-----:R-:W-:Y:S01]  /*14c0*/  FFMA R66, R40.reuse, R75, R45 ;  /* 0x0000004b28427223 */ /* 0x041fe2000000002d */
[----:B------:R-:W-:Y:S01]  /*14d0*/  FFMA R61, R75, R42, R61 ;  /* 0x0000002a4b3d7223 */ /* 0x000fe2000000003d */
[-C--:B------:R-:W-:Y:S01]  /*14e0*/  FFMA R125, R40, R87.reuse, R125 ;  /* 0x00000057287d7223 */ /* 0x080fe2000000007d */
[-C--:B------:R-:W-:Y:S01]  /*14f0*/  FFMA R22, R41, R87.reuse, R102 ;  /* 0x0000005729167223 */ /* 0x080fe20000000066 */
[-C--:B------:R-:W-:Y:S01]  /*1500*/  FFMA R69, R42, R87.reuse, R69 ;  /* 0x000000572a457223 */ /* 0x080fe20000000045 */
[----:B------:R-:W-:Y:S01]  /*1510*/  FFMA R14, R43, R87, R104 ;  /* 0x000000572b0e7223 */ /* 0x000fe20000000068 */
[----:B------:R-:W0:Y:S01]  /*1520*/  LDS.128 R44, [R5+0x50] ;  /* 0x00005000052c7984 */ /* 0x000e220000000c00 */
[-C--:B------:R-:W-:Y:S01]  /*1530*/  FFMA R113, R40, R11.reuse, R113 ;  /* 0x0000000b28717223 */ /* 0x080fe20000000071 */
[-C--:B------:R-:W-:Y:S01]  /*1540*/  FFMA R122, R41, R11.reuse, R122 ;  /* 0x0000000b297a7223 */ /* 0x080fe2000000007a */
[-C--:B------:R-:W-:Y:S01]  /*1550*/  FFMA R87, R42, R11.reuse, R55 ;  /* 0x0000000b2a577223 */ /* 0x080fe20000000037 */
[----:B------:R-:W-:Y:S01]  /*1560*/  FFMA R96, R43, R11, R96 ;  /* 0x0000000b2b607223 */ /* 0x000fe20000000060 */
[C---:B------:R-:W-:Y:S01]  /*1570*/  FFMA R64, R75.reuse, R41, R64 ;  /* 0x000000294b407223 */ /* 0x040fe20000000040 */
[----:B------:R-:W-:Y:S01]  /*1580*/  FFMA R58, R75, R43, R58 ;  /* 0x0000002b4b3a7223 */ /* 0x000fe2000000003a */
[C---:B------:R-:W-:Y:S01]  /*1590*/  FFMA R11, R40.reuse, R15, R53 ;  /* 0x0000000f280b7223 */ /* 0x040fe20000000035 */
[-C--:B------:R-:W-:Y:S01]  /*15a0*/  FFMA R103, R40, R19.reuse, R103 ;  /* 0x0000001328677223 */ /* 0x080fe20000000067 */
[----:B------:R-:W4:Y:S01]  /*15b0*/  LDS.128 R52, [R5+0x70] ;  /* 0x0000700005347984 */ /* 0x000f220000000c00 */
[-C--:B------:R-:W-:Y:S01]  /*15c0*/  FFMA R72, R41, R19.reuse, R72 ;  /* 0x0000001329487223 */ /* 0x080fe20000000048 */
[-C--:B------:R-:W-:Y:S01]  /*15d0*/  FFMA R95, R42, R19.reuse, R95 ;  /* 0x000000132a5f7223 */ /* 0x080fe2000000005f */
[----:B------:R-:W-:Y:S01]  /*15e0*/  FFMA R8, R43, R19, R8 ;  /* 0x000000132b087223 */ /* 0x000fe20000000008 */
[C---:B------:R-:W-:Y:S01]  /*15f0*/  FFMA R75, R40.reuse, R23, R81 ;  /* 0x00000017284b7223 */ /* 0x040fe20000000051 */
[-C--:B------:R-:W-:Y:S01]  /*1600*/  FFMA R121, R40, R99.reuse, R121 ;  /* 0x0000006328797223 */ /* 0x080fe20000000079 */
[-C--:B------:R-:W-:Y:S01]  /*1610*/  FFMA R124, R41, R99.reuse, R124 ;  /* 0x00000063297c7223 */ /* 0x080fe2000000007c */
[CC--:B------:R-:W-:Y:S01]  /*1620*/  FFMA R117, R42.reuse, R99.reuse, R117 ;  /* 0x000000632a757223 */ /* 0x0c0fe20000000075 */
[----:B------:R-:W-:Y:S01]  /*1630*/  FFMA R10, R43, R99, R12 ;  /* 0x000000632b0a7223 */ /* 0x000fe2000000000c */
[-C--:B------:R-:W-:Y:S01]  /*1640*/  FFMA R18, R41, R23.reuse, R18 ;  /* 0x0000001729127223 */ /* 0x080fe20000000012 */
[-C--:B------:R-:W-:Y:S01]  /*1650*/  FFMA R19, R42, R23.reuse, R77 ;  /* 0x000000172a137223 */ /* 0x080fe2000000004d */
[----:B------:R-:W-:Y:S01]  /*1660*/  FFMA R24, R43, R23, R24 ;  /* 0x000000172b187223 */ /* 0x000fe20000000018 */
[----:B------:R-:W5:Y:S01]  /*1670*/  LDS.128 R80, [R5+0x90] ;  /* 0x0000900005507984 */ /* 0x000f620000000c00 */
[C---:B-1----:R-:W-:Y:S01]  /*1680*/  FFMA R12, R36.reuse, R50, R63 ;  /* 0x00000032240c7223 */ /* 0x042fe2000000003f */
[----:B--2---:R-:W-:-:S02]  /*1690*/  FFMA R20, R36, R34, R61 ;  /* 0x0000002224147223 */ /* 0x004fc4000000003d */
[----:B------:R-:W1:Y:S01]  /*16a0*/  LDS.128 R60, [R5+0xd0] ;  /* 0x0000d000053c7984 */ /* 0x000e620000000c00 */
[C---:B---3--:R-:W-:Y:S01]  /*16b0*/  FFMA R99, R28.reuse, R50, R71 ;  /* 0x000000321c637223 */ /* 0x048fe20000000047 */
[C---:B------:R-:W-:Y:S02]  /*16c0*/  FFMA R23, R28.reuse, R34, R69 ;  /* 0x000000221c177223 */ /* 0x040fe40000000045 */
[----:B------:R-:W2:Y:S01]  /*16d0*/  LDS.128 R68, [R5+0xf0] ;  /* 0x0000f00005447984 */ /* 0x000ea20000000c00 */
[----:B------:R-:W-:Y:S01]  /*16e0*/  FFMA R112, R28, R49, R21 ;  /* 0x000000311c707223 */ /* 0x000fe20000000015 */
[-C--:B------:R-:W-:Y:S01]  /*16f0*/  FFMA R106, R48, R28.reuse, R123 ;  /* 0x0000001c306a7223 */ /* 0x080fe2000000007b */
[----:B------:R-:W-:Y:S01]  /*1700*/  FFMA R92, R28, R51, R92 ;  /* 0x000000331c5c7223 */ /* 0x000fe2000000005c */
[----:B------:R-:W-:Y:S01]  /*1710*/  FFMA R21, R32, R28, R125 ;  /* 0x0000001c20157223 */ /* 0x000fe2000000007d */
[----:B------:R-:W-:Y:S01]  /*1720*/  FFMA R22, R28, R33, R22 ;  /* 0x000000211c167223 */ /* 0x000fe20000000016 */
        /* <DEDUP_REMOVED lines=8> */
[-C--:B------:R-:W-:Y:S01]  /*17b0*/  FFMA R58, R36, R35.reuse, R58 ;  /* 0x00000023243a7223 */ /* 0x080fe2000000003a */
[----:B------:R-:W-:Y:S01]  /*17c0*/  FFMA R28, R28, R35, R14 ;  /* 0x000000231c1c7223 */ /* 0x000fe2000000000e */
[----:B0-----:R-:W-:Y:S01]  /*17d0*/  FFMA R102, R44, R49, R89 ;  /* 0x000000312c667223 */ /* 0x001fe20000000059 */
        /* <DEDUP_REMOVED lines=8> */
[----:B------:R0:W3:Y:S01]  /*1860*/  LDS.128 R76, [R5+0xb0] ;  /* 0x0000b000054c7984 */ /* 0x0000e20000000c00 */
[----:B----4-:R-:W-:Y:S01]  /*1870*/  FFMA R116, R48, R52, R107 ;  /* 0x0000003430747223 */ /* 0x010fe2000000006b */
[C---:B------:R-:W-:Y:S01]  /*1880*/  FFMA R104, R52.reuse, R49, R111 ;  /* 0x0000003134687223 */ /* 0x040fe2000000006f */
[C---:B------:R-:W-:Y:S01]  /*1890*/  FFMA R94, R52.reuse, R50, R109 ;  /* 0x00000032345e7223 */ /* 0x040fe2000000006d */
[----:B------:R-:W-:Y:S01]  /*18a0*/  FFMA R88, R52, R51, R88 ;  /* 0x0000003334587223 */ /* 0x000fe20000000058 */
[----:B------:R-:W-:Y:S01]  /*18b0*/  FFMA R10, R32, R52, R113 ;  /* 0x00000034200a7223 */ /* 0x000fe20000000071 */
[C---:B------:R-:W-:Y:S01]  /*18c0*/  FFMA R122, R52.reuse, R33, R122 ;  /* 0x00000021347a7223 */ /* 0x040fe2000000007a */
[C---:B------:R-:W-:Y:S01]  /*18d0*/  FFMA R87, R52.reuse, R34, R87 ;  /* 0x0000002234577223 */ /* 0x040fe20000000057 */
[----:B------:R-:W-:Y:S01]  /*18e0*/  FFMA R44, R52, R35, R96 ;  /* 0x00000023342c7223 */ /* 0x000fe20000000060 */
[----:B-----5:R-:W-:Y:S01]  /*18f0*/  FFMA R123, R48, R80, R85 ;  /* 0x00000050307b7223 */ /* 0x020fe20000000055 */
[C---:B------:R-:W-:Y:S01]  /*1900*/  FFMA R52, R80.reuse, R51, R74 ;  /* 0x0000003350347223 */ /* 0x040fe2000000004a */
[C---:B------:R-:W-:Y:S01]  /*1910*/  FFMA R97, R80.reuse, R49, R97 ;  /* 0x0000003150617223 */ /* 0x040fe20000000061 */
[----:B------:R-:W-:Y:S01]  /*1920*/  FFMA R96, R80, R50, R101 ;  /* 0x0000003250607223 */ /* 0x000fe20000000065 */
[----:B------:R-:W-:Y:S01]  /*1930*/  FFMA R11, R32, R80, R11 ;  /* 0x00000050200b7223 */ /* 0x000fe2000000000b */
[C---:B------:R-:W-:Y:S01]  /*1940*/  FFMA R120, R80.reuse, R33, R120 ;  /* 0x0000002150787223 */ /* 0x040fe20000000078 */
[CC--:B------:R-:W-:Y:S01]  /*1950*/  FFMA R85, R80.reuse, R34.reuse, R105 ;  /* 0x0000002250557223 */ /* 0x0c0fe20000000069 */
[----:B------:R-:W-:Y:S01]  /*1960*/  FFMA R74, R80, R35, R114 ;  /* 0x00000023504a7223 */ /* 0x000fe20000000072 */
[-C--:B------:R-:W-:Y:S01]  /*1970*/  FFMA R118, R41, R27.reuse, R118 ;  /* 0x0000001b29767223 */ /* 0x080fe20000000076 */
[-C--:B------:R-:W-:Y:S01]  /*1980*/  FFMA R67, R42, R27.reuse, R67 ;  /* 0x0000001b2a437223 */ /* 0x080fe20000000043 */
[----:B------:R-:W-:Y:S01]  /*1990*/  FFMA R108, R43, R27, R108 ;  /* 0x0000001b2b6c7223 */ /* 0x000fe2000000006c */
[C---:B-1----:R-:W-:Y:S01]  /*19a0*/  FFMA R114, R60.reuse, R51, R16 ;  /* 0x000000333c727223 */ /* 0x042fe20000000010 */
[C---:B------:R-:W-:Y:S01]  /*19b0*/  FFMA R80, R60.reuse, R33, R18 ;  /* 0x000000213c507223 */ /* 0x040fe20000000012 */
[----:B0-----:R-:W-:Y:S01]  /*19c0*/  FFMA R5, R60, R34, R19 ;  /* 0x000000223c057223 */ /* 0x001fe20000000013 */
[C---:B--2---:R-:W-:Y:S01]  /*19d0*/  FFMA R119, R48.reuse, R68, R17 ;  /* 0x0000004430777223 */ /* 0x044fe20000000011 */
[----:B------:R-:W0:Y:S04]  /*19e0*/  LDS.128 R40, [R4+0xa00] ;  /* 0x000a000004287984 */ /* 0x000e280000000c00 */
[----:B------:R-:W1:Y:S01]  /*19f0*/  LDS.128 R16, [R4+0xa10] ;  /* 0x000a100004107984 */ /* 0x000e620000000c00 */
[----:B------:R-:W-:Y:S01]  /*1a00*/  FFMA R117, R48, R60, R25 ;  /* 0x0000003c30757223 */ /* 0x000fe20000000019 */
[CC--:B------:R-:W-:Y:S01]  /*1a10*/  FFMA R59, R60.reuse, R49.reuse, R59 ;  /* 0x000000313c3b7223 */ /* 0x0c0fe2000000003b */
[-C--:B------:R-:W-:Y:S01]  /*1a20*/  FFMA R65, R60, R50.reuse, R65 ;  /* 0x000000323c417223 */ /* 0x080fe20000000041 */
[C---:B------:R-:W-:Y:S01]  /*1a30*/  FFMA R57, R68.reuse, R49, R57 ;  /* 0x0000003144397223 */ /* 0x040fe20000000039 */
[----:B------:R-:W-:Y:S01]  /*1a40*/  FFMA R13, R68, R50, R13 ;  /* 0x00000032440d7223 */ /* 0x000fe2000000000d */
[----:B------:R-:W-:Y:S01]  /*1a50*/  FFMA R25, R32, R60, R75 ;  /* 0x0000003c20197223 */ /* 0x000fe2000000004b */
[----:B------:R-:W-:Y:S01]  /*1a60*/  FFMA R24, R60, R35, R24 ;  /* 0x000000233c187223 */ /* 0x000fe20000000018 */
[C---:B------:R-:W-:Y:S01]  /*1a70*/  FFMA R60, R68.reuse, R51, R26 ;  /* 0x00000033443c7223 */ /* 0x040fe2000000001a */
[----:B------:R-:W-:Y:S01]  /*1a80*/  FFMA R118, R68, R33, R118 ;  /* 0x0000002144767223 */ /* 0x000fe20000000076 */
[----:B---3--:R-:W-:Y:S01]  /*1a90*/  FFMA R107, R76, R49, R91 ;  /* 0x000000314c6b7223 */ /* 0x008fe2000000005b */
[-C--:B------:R-:W-:Y:S01]  /*1aa0*/  FFMA R121, R48, R76.reuse, R9 ;  /* 0x0000004c30797223 */ /* 0x080fe20000000009 */
[----:B------:R-:W-:Y:S01]  /*1ab0*/  FFMA R90, R76, R51, R90 ;  /* 0x000000334c5a7223 */ /* 0x000fe2000000005a */
[----:B------:R-:W-:Y:S01]  /*1ac0*/  FFMA R9, R32, R76, R103 ;  /* 0x0000004c20097223 */ /* 0x000fe20000000067 */
[C---:B------:R-:W-:Y:S01]  /*1ad0*/  FFMA R27, R76.reuse, R34, R95 ;  /* 0x000000224c1b7223 */ /* 0x040fe2000000005f */
[C---:B------:R-:W-:Y:S01]  /*1ae0*/  FFMA R8, R76.reuse, R35, R8 ;  /* 0x000000234c087223 */ /* 0x040fe20000000008 */
[C---:B------:R-:W-:Y:S01]  /*1af0*/  FFMA R91, R76.reuse, R50, R93 ;  /* 0x000000324c5b7223 */ /* 0x040fe2000000005d */
[----:B------:R-:W-:Y:S01]  /*1b00*/  FFMA R72, R76, R33, R72 ;  /* 0x000000214c487223 */ /* 0x000fe20000000048 */
[----:B------:R-:W-:Y:S01]  /*1b10*/  FFMA R34, R68, R34, R67 ;  /* 0x0000002244227223 */ /* 0x000fe20000000043 */
[----:B------:R-:W-:Y:S01]  /*1b20*/  FFMA R48, R32, R68, R15 ;  /* 0x0000004420307223 */ /* 0x000fe2000000000f */
[----:B------:R-:W-:Y:S01]  /*1b30*/  FFMA R76, R68, R35, R108 ;  /* 0x00000023444c7223 */ /* 0x000fe2000000006c */
[----:B0-----:R-:W-:Y:S01]  /*1b40*/  FFMA R50, R40, R37, R73 ;  /* 0x0000002528327223 */ /* 0x001fe20000000049 */
        /* <DEDUP_REMOVED lines=9> */
[C---:B-1----:R-:W-:Y:S01]  /*1be0*/  FFMA R33, R37.reuse, R18, R20 ;  /* 0x0000001225217223 */ /* 0x042fe20000000014 */
[-C--:B------:R-:W-:Y:S01]  /*1bf0*/  FFMA R32, R40, R29.reuse, R106 ;  /* 0x0000001d28207223 */ /* 0x080fe2000000006a */
        /* <DEDUP_REMOVED lines=18> */
[C---:B------:R-:W-:Y:S01]  /*1d20*/  FFMA R26, R40.reuse, R45, R110 ;  /* 0x0000002d281a7223 */ /* 0x040fe2000000006e */
[-C--:B------:R-:W-:Y:S01]  /*1d30*/  FFMA R125, R40, R53.reuse, R116 ;  /* 0x00000035287d7223 */ /* 0x080fe20000000074 */
[----:B------:R-:W-:Y:S01]  /*1d40*/  FFMA R95, R42, R53, R94 ;  /* 0x000000352a5f7223 */ /* 0x000fe2000000005e */
[----:B------:R-:W0:Y:S01]  /*1d50*/  LDS.128 R12, [R4+0xc00] ;  /* 0x000c0000040c7984 */ /* 0x000e220000000c00 */
        /* <DEDUP_REMOVED lines=8> */
[C---:B------:R-:W-:Y:S01]  /*1de0*/  FFMA R44, R19.reuse, R53, R44 ;  /* 0x00000035132c7223 */ /* 0x040fe2000000002c */
[C---:B------:R-:W-:Y:S01]  /*1df0*/  FFMA R45, R16.reuse, R81, R11 ;  /* 0x00000051102d7223 */ /* 0x040fe2000000000b */
[-C--:B------:R-:W-:Y:S01]  /*1e00*/  FFMA R53, R16, R77.reuse, R9 ;  /* 0x0000004d10357223 */ /* 0x080fe20000000009 */
[----:B------:R-:W-:-:S02]  /*1e10*/  FFMA R60, R19, R77, R8 ;  /* 0x0000004d133c7223 */ /* 0x000fc40000000008 */
[----:B------:R-:W1:Y:S01]  /*1e20*/  LDS.128 R8, [R4+0xc10] ;  /* 0x000c100004087984 */ /* 0x000e620000000c00 */
[C---:B------:R-:W-:Y:S01]  /*1e30*/  FFMA R123, R40.reuse, R81, R123 ;  /* 0x00000051287b7223 */ /* 0x040fe2000000007b */
[C---:B------:R-:W-:Y:S01]  /*1e40*/  FFMA R121, R40.reuse, R77, R121 ;  /* 0x0000004d28797223 */ /* 0x040fe20000000079 */
[C---:B------:R-:W-:Y:S01]  /*1e50*/  FFMA R117, R40.reuse, R61, R117 ;  /* 0x0000003d28757223 */ /* 0x040fe20000000075 */
[----:B------:R-:W-:Y:S01]  /*1e60*/  FFMA R119, R40, R69, R119 ;  /* 0x0000004528777223 */ /* 0x000fe20000000077 */
[-C--:B------:R-:W-:Y:S01]  /*1e70*/  FFMA R93, R42, R81.reuse, R96 ;  /* 0x000000512a5d7223 */ /* 0x080fe20000000060 */
[-C--:B------:R-:W-:Y:S01]  /*1e80*/  FFMA R120, R17, R81.reuse, R120 ;  /* 0x0000005111787223 */ /* 0x080fe20000000078 */
[-C--:B------:R-:W-:Y:S01]  /*1e90*/  FFMA R85, R18, R81.reuse, R85 ;  /* 0x0000005112557223 */ /* 0x080fe20000000055 */
[----:B------:R-:W-:Y:S01]  /*1ea0*/  FFMA R74, R19, R81, R74 ;  /* 0x00000051134a7223 */ /* 0x000fe2000000004a */
[----:B------:R-:W-:Y:S01]  /*1eb0*/  FFMA R91, R42, R77, R91 ;  /* 0x0000004d2a5b7223 */ /* 0x000fe2000000005b */
[----:B------:R-:W-:Y:S01]  /*1ec0*/  FFMA R81, R16, R61, R25 ;  /* 0x0000003d10517223 */ /* 0x000fe20000000019 */
[CC--:B------:R-:W-:Y:S01]  /*1ed0*/  FFMA R72, R17.reuse, R77.reuse, R72 ;  /* 0x0000004d11487223 */ /* 0x0c0fe20000000048 */
[----:B------:R-:W-:Y:S01]  /*1ee0*/  FFMA R27, R18, R77, R27 ;  /* 0x0000004d121b7223 */ /* 0x000fe2000000001b */
[----:B------:R-:W-:Y:S01]  /*1ef0*/  FFMA R25, R16, R69, R48 ;  /* 0x0000004510197223 */ /* 0x000fe20000000030 */
[-C--:B------:R-:W-:Y:S01]  /*1f00*/  FFMA R80, R17, R61.reuse, R80 ;  /* 0x0000003d11507223 */ /* 0x080fe20000000050 */
[CC--:B------:R-:W-:Y:S01]  /*1f10*/  FFMA R77, R18.reuse, R61.reuse, R5 ;  /* 0x0000003d124d7223 */ /* 0x0c0fe20000000005 */
[----:B------:R-:W-:Y:S01]  /*1f20*/  FFMA R68, R19, R61, R24 ;  /* 0x0000003d13447223 */ /* 0x000fe20000000018 */
[-C--:B------:R-:W-:Y:S01]  /*1f30*/  FFMA R118, R17, R69.reuse, R118 ;  /* 0x0000004511767223 */ /* 0x080fe20000000076 */
[-C--:B------:R-:W-:Y:S01]  /*1f40*/  FFMA R5, R18, R69.reuse, R34 ;  /* 0x0000004512057223 */ /* 0x080fe20000000022 */
        /* <DEDUP_REMOVED lines=34> */
[-C--:B-1----:R-:W-:Y:S01]  /*2170*/  FFMA R21, R8, R30.reuse, R21 ;  /* 0x0000001e08157223 */ /* 0x082fe20000000015 */
[-C--:B------:R-:W-:Y:S01]  /*2180*/  FFMA R22, R9, R30.reuse, R22 ;  /* 0x0000001e09167223 */ /* 0x080fe20000000016 */
[-C--:B------:R-:W-:Y:S01]  /*2190*/  FFMA R23, R10, R30.reuse, R23 ;  /* 0x0000001e0a177223 */ /* 0x080fe20000000017 */
[----:B------:R-:W-:Y:S01]  /*21a0*/  FFMA R28, R11, R30, R28 ;  /* 0x0000001e0b1c7223 */ /* 0x000fe2000000001c */
        /* <DEDUP_REMOVED lines=16> */
[----:B------:R-:W-:-:S02]  /*22b0*/  FFMA R54, R9, R78, R72 ;  /* 0x0000004e09367223 */ /* 0x000fc40000000048 */
[----:B------:R-:W1:Y:S01]  /*22c0*/  LDS.128 R72, [R4+0xe10] ;  /* 0x000e100004487984 */ /* 0x000e620000000c00 */
[C---:B------:R-:W-:Y:S01]  /*22d0*/  FFMA R61, R10.reuse, R78, R27 ;  /* 0x0000004e0a3d7223 */ /* 0x040fe2000000001b */
[C---:B------:R-:W-:Y:S01]  /*22e0*/  FFMA R77, R10.reuse, R62, R77 ;  /* 0x0000003e0a4d7223 */ /* 0x040fe2000000004d */
[----:B------:R-:W-:Y:S01]  /*22f0*/  FFMA R5, R10, R70, R5 ;  /* 0x000000460a057223 */ /* 0x000fe20000000005 */
[C---:B------:R-:W-:Y:S01]  /*2300*/  FFMA R60, R11.reuse, R78, R60 ;  /* 0x0000004e0b3c7223 */ /* 0x040fe2000000003c */
[C---:B------:R-:W-:Y:S01]  /*2310*/  FFMA R68, R11.reuse, R62, R68 ;  /* 0x0000003e0b447223 */ /* 0x040fe20000000044 */
[----:B------:R-:W-:Y:S01]  /*2320*/  FFMA R76, R11, R70, R76 ;  /* 0x000000460b4c7223 */ /* 0x000fe2000000004c */
[C---:B0-----:R-:W-:Y:S01]  /*2330*/  FFMA R10, R39.reuse, R66, R18 ;  /* 0x00000042270a7223 */ /* 0x041fe20000000012 */
        /* <DEDUP_REMOVED lines=9> */
[----:B------:R-:W-:Y:S01]  /*23d0*/  UIADD3 UR5, UPT, UPT, UR5, 0x1, URZ ;  /* 0x0000000105057890 */ /* 0x000fe2000fffe0ff */
[C---:B-1----:R-:W-:Y:S01]  /*23e0*/  FFMA R12, R72.reuse, R39, R13 ;  /* 0x00000027480c7223 */ /* 0x042fe2000000000d */
        /* <DEDUP_REMOVED lines=9> */
[----:B------:R-:W-:-:S02]  /*2480*/  FFMA R30, R74, R47, R89 ;  /* 0x0000002f4a1e7223 */ /* 0x000fc40000000059 */
[----:B------:R-:W0:Y:S01]  /*2490*/  LDC R89, c[0x0][0x39c] ;  /* 0x0000e700ff597b82 */ /* 0x000e220000000800 */
[C---:B------:R-:W-:Y:S01]  /*24a0*/  FFMA R53, R8.reuse, R78, R53 ;  /* 0x0000004e08357223 */ /* 0x040fe20000000035 */
[C---:B------:R-:W-:Y:S01]  /*24b0*/  FFMA R81, R8.reuse, R62, R81 ;  /* 0x0000003e08517223 */ /* 0x040fe20000000051 */
[----:B------:R-:W-:Y:S01]  /*24c0*/  FFMA R69, R8, R70, R25 ;  /* 0x0000004608457223 */ /* 0x000fe20000000019 */
[C---:B------:R-:W-:Y:S01]  /*24d0*/  FFMA R8, R64.reuse, R39, R17 ;  /* 0x0000002740087223 */ /* 0x040fe20000000011 */
[----:B------:R-:W-:Y:S01]  /*24e0*/  UISETP.NE.AND UP0, UPT, UR5, URZ, UPT ;  /* 0x000000ff0500728c */ /* 0x000fe2000bf05270 */
[-C--:B------:R-:W-:Y:S01]  /*24f0*/  FFMA R16, R64, R31.reuse, R16 ;  /* 0x0000001f40107223 */ /* 0x080fe20000000010 */
[----:B------:R-:W-:Y:S01]  /*2500*/  FFMA R17, R65, R31, R112 ;  /* 0x0000001f41117223 */ /* 0x000fe20000000070 */
[----:B------:R-:W-:Y:S01]  /*2510*/  FFMA R31, R75, R47, R36 ;  /* 0x0000002f4b1f7223 */ /* 0x000fe20000000024 */
[C---:B------:R-:W-:Y:S01]  /*2520*/  FFMA R80, R9.reuse, R62, R80 ;  /* 0x0000003e09507223 */ /* 0x040fe20000000050 */
[----:B------:R-:W-:Y:S01]  /*2530*/  FFMA R78, R9, R70, R118 ;  /* 0x00000046094e7223 */ /* 0x000fe20000000076 */
[C---:B------:R-:W-:Y:S01]  /*2540*/  FFMA R36, R72.reuse, R55, R37 ;  /* 0x0000003748247223 */ /* 0x040fe20000000025 */
[----:B------:R-:W-:Y:S01]  /*2550*/  FFMA R9, R39, R65, R114 ;  /* 0x0000004127097223 */ /* 0x000fe20000000072 */
[----:B------:R-:W-:Y:S01]  /*2560*/  FFMA R37, R73, R55, R38 ;  /* 0x0000003749257223 */ /* 0x000fe20000000026 */
[----:B------:R-:W-:Y:S01]  /*2570*/  FFMA R52, R72, R79, R53 ;  /* 0x0000004f48347223 */ /* 0x000fe20000000035 */
[-C--:B------:R-:W-:Y:S01]  /*2580*/  FFMA R32, R64, R55.reuse, R32 ;  /* 0x0000003740207223 */ /* 0x080fe20000000020 */
[-C--:B------:R-:W-:Y:S01]  /*2590*/  FFMA R33, R65, R55.reuse, R108 ;  /* 0x0000003741217223 */ /* 0x080fe2000000006c */
[-C--:B------:R-:W-:Y:S01]  /*25a0*/  FFMA R34, R66, R55.reuse, R34 ;  /* 0x0000003742227223 */ /* 0x080fe20000000022 */
[CC--:B------:R-:W-:Y:S01]  /*25b0*/  FFMA R38, R74.reuse, R55.reuse, R87 ;  /* 0x000000374a267223 */ /* 0x0c0fe20000000057 */
[----:B------:R-:W-:Y:S01]  /*25c0*/  FFMA R39, R75, R55, R44 ;  /* 0x000000374b277223 */ /* 0x000fe2000000002c */
        /* <DEDUP_REMOVED lines=20> */
[-C--:B------:R-:W-:Y:S01]  /*2710*/  FFMA R68, R72, R71.reuse, R69 ;  /* 0x0000004748447223 */ /* 0x080fe20000000045 */
[-C--:B------:R-:W-:Y:S01]  /*2720*/  FFMA R64, R64, R71.reuse, R116 ;  /* 0x0000004740407223 */ /* 0x080fe20000000074 */
[-C--:B------:R-:W-:Y:S01]  /*2730*/  FFMA R65, R65, R71.reuse, R102 ;  /* 0x0000004741417223 */ /* 0x080fe20000000066 */
[----:B------:R-:W-:Y:S01]  /*2740*/  FFMA R66, R66, R71, R96 ;  /* 0x0000004742427223 */ /* 0x000fe20000000060 */
[C---:B------:R-:W-:Y:S01]  /*2750*/  FFMA R45, R73.reuse, R83, R46 ;  /* 0x00000053492d7223 */ /* 0x040fe2000000002e */
[-C--:B------:R-:W-:Y:S01]  /*2760*/  FFMA R69, R73, R71.reuse, R78 ;  /* 0x0000004749457223 */ /* 0x080fe2000000004e */
[C---:B------:R-:W-:Y:S01]  /*2770*/  FFMA R70, R74.reuse, R71, R5 ;  /* 0x000000474a467223 */ /* 0x040fe20000000005 */
[-C--:B------:R-:W-:Y:S01]  /*2780*/  FFMA R46, R74, R83.reuse, R85 ;  /* 0x000000534a2e7223 */ /* 0x080fe20000000055 */
[C---:B------:R-:W-:Y:S01]  /*2790*/  FFMA R47, R75.reuse, R83, R82 ;  /* 0x000000534b2f7223 */ /* 0x040fe20000000052 */
[----:B------:R-:W-:Y:S01]  /*27a0*/  FFMA R71, R75, R71, R76 ;  /* 0x000000474b477223 */ /* 0x000fe2000000004c */
[----:B0-----:R-:W-:-:S02]  /*27b0*/  LEA R2, R89, R2, 0x3 ;  /* 0x0000000259027211 */ /* 0x001fc400078e18ff */
[----:B------:R-:W-:Y:S01]  /*27c0*/  IADD3 R6, PT, PT, R6, 0x8, RZ ;  /* 0x0000000806067810 */ /* 0x000fe20007ffe0ff */
[----:B------:R-:W-:Y:S06]  /*27d0*/  BAR.SYNC.DEFER_BLOCKING 0x0 ;  /* 0x0000000000007b1d */ /* 0x000fec0000010000 */
[----:B------:R-:W-:Y:S05]  /*27e0*/  BRA.U UP0, `(.L_x_4) ;  /* 0xffffffdd001c7547 */ /* 0x000fea000b83ffff */
.L_x_3:
[----:B------:R-:W1:Y:S01]  /*27f0*/  S2R R2, SR_CTAID.Y ;  /* 0x0000000000027919 */ /* 0x000e620000002600 */
[----:B------:R-:W2:Y:S01]  /*2800*/  LDC R81, c[0x0][0x39c] ;  /* 0x0000e700ff517b82 */ /* 0x000ea20000000800 */
[----:B------:R-:W3:Y:S07]  /*2810*/  S2R R7, SR_CTAID.X ;  /* 0x0000000000077919 */ /* 0x000eee0000002500 */
[----:B------:R-:W4:Y:S01]  /*2820*/  LDC.64 R4, c[0x0][0x390] ;  /* 0x0000e400ff047b82 */ /* 0x000f220000000a00 */
[----:B-1----:R-:W-:-:S02]  /*2830*/  LEA R3, R2, R3, 0x4 ;  /* 0x0000000302037211 */ /* 0x002fc400078e20ff */
[----:B---3--:R-:W-:Y:S02]  /*2840*/  LEA R2, R7, R0, 0x4 ;  /* 0x0000000007027211 */ /* 0x008fe400078e20ff */
[----:B------:R-:W-:Y:S02]  /*2850*/  SHF.L.U32 R0, R3, 0x3, RZ ;  /* 0x0000000303007819 */ /* 0x000fe400000006ff */
[----:B------:R-:W-:-:S05]  /*2860*/  SHF.L.U32 R3, R2, 0x3, RZ ;  /* 0x0000000302037819 */ /* 0x000fca00000006ff */
[----:B--2---:R-:W-:-:S04]  /*2870*/  IMAD R3, R0, R81, R3 ;  /* 0x0000005100037224 */ /* 0x004fc800078e0203 */
[----:B----4-:R-:W-:-:S05]  /*2880*/  IMAD.WIDE R2, R3, 0x4, R4 ;  /* 0x0000000403027825 */ /* 0x010fca00078e0204 */
[----:B0-----:R0:W-:Y:S01]  /*2890*/  STG.E.128 desc[UR10][R2.64], R8 ;  /* 0x0000000802007986 */ /* 0x0011e2000c101d0a */
[----:B------:R-:W-:-:S03]  /*28a0*/  IMAD.WIDE R4, R81, 0x4, R2 ;  /* 0x0000000451047825 */ /* 0x000fc600078e0202 */
[----:B------:R-:W-:Y:S01]  /*28b0*/  STG.E.128 desc[UR10][R2.64+0x10], R12 ;  /* 0x0000100c02007986 */ /* 0x000fe2000c101d0a */
[----:B------:R-:W-:-:S03]  /*28c0*/  IMAD.WIDE R6, R81, 0x4, R4 ;  /* 0x0000000451067825 */ /* 0x000fc600078e0204 */
[----:B------:R-:W-:Y:S04]  /*28d0*/  STG.E.128 desc[UR10][R4.64], R16 ;  /* 0x0000001004007986 */ /* 0x000fe8000c101d0a */
[----:B------:R-:W-:Y:S01]  /*28e0*/  STG.E.128 desc[UR10][R4.64+0x10], R20 ;  /* 0x0000101404007986 */ /* 0x000fe2000c101d0a */
        /* <DEDUP_REMOVED lines=10> */
[----:B0-----:R-:W-:-:S03]  /*2990*/  IMAD.WIDE R8, R81, 0x4, R78 ;  /* 0x0000000451087825 */ /* 0x001fc600078e024e */
[----:B------:R-:W-:Y:S04]  /*29a0*/  STG.E.128 desc[UR10][R76.64], R48 ;  /* 0x000000304c007986 */ /* 0x000fe8000c101d0a */
[----:B------:R-:W-:Y:S04]  /*29b0*/  STG.E.128 desc[UR10][R76.64+0x10], R52 ;  /* 0x000010344c007986 */ /* 0x000fe8000c101d0a */
[----:B------:R-:W-:Y:S04]  /*29c0*/  STG.E.128 desc[UR10][R78.64], R56 ;  /* 0x000000384e007986 */ /* 0x000fe8000c101d0a */
[----:B------:R-:W-:Y:S04]  /*29d0*/  STG.E.128 desc[UR10][R78.64+0x10], R60 ;  /* 0x0000103c4e007986 */ /* 0x000fe8000c101d0a */
[----:B------:R-:W-:Y:S04]  /*29e0*/  STG.E.128 desc[UR10][R8.64], R64 ;  /* 0x0000004008007986 */ /* 0x000fe8000c101d0a */
[----:B------:R-:W-:Y:S01]  /*29f0*/  STG.E.128 desc[UR10][R8.64+0x10], R68 ;  /* 0x0000104408007986 */ /* 0x000fe2000c101d0a */
[----:B------:R-:W-:Y:S05]  /*2a00*/  EXIT ;  /* 0x000000000000794d */ /* 0x000fea0003800000 */
.L_x_5:
        /* <DEDUP_REMOVED lines=15> */
.L_x_12:


//--------------------- .text._Z10naiveSgemmPfS_S_iii --------------------------
	.section	.text._Z10naiveSgemmPfS_S_iii,"ax",@progbits
	.align	128
        .global         _Z10naiveSgemmPfS_S_iii
        .type           _Z10naiveSgemmPfS_S_iii,@function
        .size           _Z10naiveSgemmPfS_S_iii,(.L_x_13 - _Z10naiveSgemmPfS_S_iii)
        .other          _Z10naiveSgemmPfS_S_iii,@"STO_CUDA_ENTRY STV_DEFAULT"
_Z10naiveSgemmPfS_S_iii:
.text._Z10naiveSgemmPfS_S_iii:
[----:B------:R-:W-:Y:S01]  /*0000*/  LDC R1, c[0x0][0x37c] ;  /* 0x0000df00ff017b82 */ /* 0x000fe20000000800 */
[----:B------:R-:W0:Y:S07]  /*0010*/  S2R R5, SR_TID.X ;  /* 0x0000000000057919 */ /* 0x000e2e0000002100 */
[----:B------:R-:W0:Y:S01]  /*0020*/  S2UR UR4, SR_CTAID.X ;  /* 0x00000000000479c3 */ /* 0x000e220000002500 */
[----:B------:R-:W1:Y:S07]  /*0030*/  S2R R4, SR_TID.Y ;  /* 0x0000000000047919 */ /* 0x000e6e0000002200 */
[----:B------:R-:W0:Y:S08]  /*0040*/  LDC R0, c[0x0][0x360] ;  /* 0x0000d800ff007b82 */ /* 0x000e300000000800 */
[----:B------:R-:W1:Y:S08]  /*0050*/  S2UR UR5, SR_CTAID.Y ;  /* 0x00000000000579c3 */ /* 0x000e700000002600 */
[----:B------:R-:W1:Y:S08]  /*0060*/  LDC R19, c[0x0][0x364] ;  /* 0x0000d900ff137b82 */ /* 0x000e700000000800 */
[----:B------:R-:W2:Y:S01]  /*0070*/  LDC.64 R2, c[0x0][0x398] ;  /* 0x0000e600ff027b82 */ /* 0x000ea20000000a00 */
[----:B0-----:R-:W-:-:S02]  /*0080*/  IMAD R0, R0, UR4, R5 ;  /* 0x0000000400007c24 */ /* 0x001fc4000f8e0205 */
[----:B-1----:R-:W-:-:S03]  /*0090*/  IMAD R19, R19, UR5, R4 ;  /* 0x0000000513137c24 */ /* 0x002fc6000f8e0204 */
[----:B--2---:R-:W-:-:S04]  /*00a0*/  ISETP.GE.AND P0, PT, R0, R3, PT ;  /* 0x000000030000720c */ /* 0x004fc80003f06270 */
[----:B------:R-:W-:-:S13]  /*00b0*/  ISETP.GE.OR P0, PT, R19, R2, P0 ;  /* 0x000000021300720c */ /* 0x000fda0000706670 */
[----:B------:R-:W-:Y:S05]  /*00c0*/  @P0 EXIT ;  /* 0x000000000000094d */ /* 0x000fea0003800000 */
[----:B------:R-:W0:Y:S01]  /*00d0*/  LDC R2, c[0x0][0x3a0] ;  /* 0x0000e800ff027b82 */ /* 0x000e220000000800 */
[----:B------:R-:W1:Y:S01]  /*00e0*/  LDCU.64 UR4, c[0x0][0x358] ;  /* 0x00006b00ff0477ac */ /* 0x000e620008000a00 */
[----:B------:R-:W-:Y:S01]  /*00f0*/  HFMA2 R24, -RZ, RZ, 0, 0 ;  /* 0x00000000ff187431 */ /* 0x000fe200000001ff */
[----:B0-----:R-:W-:-:S13]  /*0100*/  ISETP.GE.AND P0, PT, R2, 0x1, PT ;  /* 0x000000010200780c */ /* 0x001fda0003f06270 */
[----:B-1----:R-:W-:Y:S05]  /*0110*/  @!P0 BRA `(.L_x_6) ;  /* 0x0000000400e08947 */ /* 0x002fea0003800000 */
[C---:B------:R-:W-:Y:S01]  /*0120*/  ISETP.GE.U32.AND P1, PT, R2.reuse, 0x8, PT ;  /* 0x000000080200780c */ /* 0x040fe20003f26070 */
[----:B------:R-:W-:Y:S01]  /*0130*/  IMAD R20, R19, R2, RZ ;  /* 0x0000000213147224 */ /* 0x000fe200078e02ff */
[----:B------:R-:W-:Y:S02]  /*0140*/  LOP3.LUT R27, R2, 0x7, RZ, 0xc0, !PT ;  /* 0x00000007021b7812 */ /* 0x000fe400078ec0ff */
[----:B------:R-:W-:Y:S02]  /*0150*/  MOV R24, RZ ;  /* 0x000000ff00187202 */ /* 0x000fe40000000f00 */
[----:B------:R-:W-:Y:S02]  /*0160*/  ISETP.NE.AND P0, PT, R27, RZ, PT ;  /* 0x000000ff1b00720c */ /* 0x000fe40003f05270 */
[----:B------:R-:W-:-:S05]  /*0170*/  MOV R21, RZ ;  /* 0x000000ff00157202 */ /* 0x000fca0000000f00 */
[----:B------:R-:W-:Y:S06]  /*0180*/  @!P1 BRA `(.L_x_7) ;  /* 0x0000000000c49947 */ /* 0x000fec0003800000 */
[----:B------:R-:W0:Y:S01]  /*0190*/  LDC.64 R4, c[0x0][0x380] ;  /* 0x0000e000ff047b82 */ /* 0x000e220000000a00 */
[----:B------:R-:W-:Y:S02]  /*01a0*/  LOP3.LUT R21, R2, 0x7ffffff8, RZ, 0xc0, !PT ;  /* 0x7ffffff802157812 */ /* 0x000fe400078ec0ff */
[----:B------:R-:W-:Y:S02]  /*01b0*/  MOV R24, RZ ;  /* 0x000000ff00187202 */ /* 0x000fe40000000f00 */
[----:B------:R-:W-:Y:S02]  /*01c0*/  MOV R18, R0 ;  /* 0x0000000000127202 */ /* 0x000fe40000000f00 */
[----:B------:R-:W-:Y:S01]  /*01d0*/  IADD3 R22, PT, PT, -R21, RZ, RZ ;  /* 0x000000ff15167210 */ /* 0x000fe20007ffe1ff */
[----:B0-----:R-:W-:-:S03]  /*01e0*/  IMAD.WIDE.U32 R4, R20, 0x4, R4 ;  /* 0x0000000414047825 */ /* 0x001fc600078e0004 */
[----:B------:R-:W-:-:S04]  /*01f0*/  IADD3 R6, P1, PT, R4, 0x10, RZ ;  /* 0x0000001004067810 */ /* 0x000fc80007f3e0ff */
[----:B------:R-:W-:-:S09]  /*0200*/  IADD3.X R7, PT, PT, RZ, R5, RZ, P1, !PT ;  /* 0x00000005ff077210 */ /* 0x000fd20000ffe4ff */
.L_x_8:
[----:B------:R-:W0:Y:S01]  /*0210*/  LDC.64 R16, c[0x0][0x388] ;  /* 0x0000e200ff107b82 */ /* 0x000e220000000a00 */
[----:B------:R-:W-:Y:S02]  /*0220*/  MOV R4, R6 ;  /* 0x0000000600047202 */ /* 0x000fe40000000f00 */
[----:B------:R-:W-:-:S05]  /*0230*/  MOV R5, R7 ;  /* 0x0000000700057202 */ /* 0x000fca0000000f00 */
[----:B------:R-:W2:Y:S04]  /*0240*/  LDG.E.CONSTANT R25, desc[UR4][R4.64+-0x10] ;  /* 0xfffff00404197981 */ /* 0x000ea8000c1e9900 */
[----:B------:R-:W3:Y:S04]  /*0250*/  LDG.E.CONSTANT R23, desc[UR4][R4.64+-0xc] ;  /* 0xfffff40404177981 */ /* 0x000ee8000c1e9900 */
[----:B------:R-:W4:Y:S04]  /*0260*/  LDG.E.CONSTANT R29, desc[UR4][R4.64+-0x8] ;  /* 0xfffff804041d7981 */ /* 0x000f28000c1e9900 */
[----:B------:R-:W5:Y:S01]  /*0270*/  LDG.E.CONSTANT R28, desc[UR4][R4.64+-0x4] ;  /* 0xfffffc04041c7981 */ /* 0x000f62000c1e9900 */
[----:B0-----:R-:W-:-:S05]  /*0280*/  IMAD.WIDE R16, R18, 0x4, R16 ;  /* 0x0000000412107825 */ /* 0x001fca00078e0210 */
[----:B------:R0:W2:Y:S01]  /*0290*/  LDG.E.CONSTANT R26, desc[UR4][R16.64] ;  /* 0x00000004101a7981 */ /* 0x0000a2000c1e9900 */
[----:B------:R-:W-:-:S04]  /*02a0*/  IMAD.WIDE R14, R3, 0x4, R16 ;  /* 0x00000004030e7825 */ /* 0x000fc800078e0210 */
[C---:B------:R-:W-:Y:S02]  /*02b0*/  IMAD.WIDE R6, R3.reuse, 0x4, R14 ;  /* 0x0000000403067825 */ /* 0x040fe400078e020e */
[----:B------:R-:W3:Y:S02]  /*02c0*/  LDG.E.CONSTANT R14, desc[UR4][R14.64] ;  /* 0x000000040e0e7981 */ /* 0x000ee4000c1e9900 */
[C---:B------:R-:W-:Y:S02]  /*02d0*/  IMAD.WIDE R10, R3.reuse, 0x4, R6 ;  /* 0x00000004030a7825 */ /* 0x040fe400078e0206 */
[----:B------:R-:W4:Y:S02]  /*02e0*/  LDG.E.CONSTANT R6, desc[UR4][R6.64] ;  /* 0x0000000406067981 */ /* 0x000f24000c1e9900 */
[C---:B------:R-:W-:Y:S02]  /*02f0*/  IMAD.WIDE R8, R3.reuse, 0x4, R10 ;  /* 0x0000000403087825 */ /* 0x040fe400078e020a */
[----:B------:R-:W5:Y:S02]  /*0300*/  LDG.E.CONSTANT R10, desc[UR4][R10.64] ;  /* 0x000000040a0a7981 */ /* 0x000f64000c1e9900 */
[----:B------:R-:W-:-:S02]  /*0310*/  IMAD.WIDE R12, R3, 0x4, R8 ;  /* 0x00000004030c7825 */ /* 0x000fc400078e0208 */
[----:B------:R-:W5:Y:S04]  /*0320*/  LDG.E.CONSTANT R7, desc[UR4][R4.64] ;  /* 0x0000000404077981 */ /* 0x000f68000c1e9900 */
[----:B------:R-:W5:Y:S01]  /*0330*/  LDG.E.CONSTANT R8, desc[UR4][R8.64] ;  /* 0x0000000408087981 */ /* 0x000f62000c1e9900 */
[----:B0-----:R-:W-:-:S03]  /*0340*/  IMAD.WIDE R16, R3, 0x4, R12 ;  /* 0x0000000403107825 */ /* 0x001fc600078e020c */
[----:B------:R-:W5:Y:S04]  /*0350*/  LDG.E.CONSTANT R12, desc[UR4][R12.64] ;  /* 0x000000040c0c7981 */ /* 0x000f68000c1e9900 */
[----:B------:R-:W5:Y:S04]  /*0360*/  LDG.E.CONSTANT R15, desc[UR4][R16.64] ;  /* 0x00000004100f7981 */ /* 0x000f68000c1e9900 */
[----:B------:R-:W5:Y:S04]  /*0370*/  LDG.E.CONSTANT R9, desc[UR4][R4.64+0x4] ;  /* 0x0000040404097981 */ /* 0x000f68000c1e9900 */
[----:B------:R-:W5:Y:S01]  /*0380*/  LDG.E.CONSTANT R11, desc[UR4][R4.64+0xc] ;  /* 0x00000c04040b7981 */ /* 0x000f62000c1e9900 */
[----:B--2---:R-:W-:Y:S01]  /*0390*/  FFMA R26, R25, R26, R24 ;  /* 0x0000001a191a7223 */ /* 0x004fe20000000018 */
[----:B------:R-:W-:-:S02]  /*03a0*/  IMAD.WIDE R24, R3, 0x4, R16 ;  /* 0x0000000403187825 */ /* 0x000fc400078e0210 */
[----:B------:R-:W2:Y:S04]  /*03b0*/  LDG.E.CONSTANT R16, desc[UR4][R4.64+0x8] ;  /* 0x0000080404107981 */ /* 0x000ea8000c1e9900 */
[----:B------:R-:W2:Y:S01]  /*03c0*/  LDG.E.CONSTANT R24, desc[UR4][R24.64] ;  /* 0x0000000418187981 */ /* 0x000ea2000c1e9900 */
[----:B---3--:R-:W-:Y:S01]  /*03d0*/  FFMA R14, R23, R14, R26 ;  /* 0x0000000e170e7223 */ /* 0x008fe2000000001a */
[----:B------:R-:W-:-:S03]  /*03e0*/  IADD3 R22, PT, PT, R22, 0x8, RZ ;  /* 0x0000000816167810 */ /* 0x000fc60007ffe0ff */
[----:B----4-:R-:W-:Y:S01]  /*03f0*/  FFMA R29, R29, R6, R14 ;  /* 0x000000061d1d7223 */ /* 0x010fe2000000000e */
[----:B------:R-:W-:-:S03]  /*0400*/  ISETP.NE.AND P1, PT, R22, RZ, PT ;  /* 0x000000ff1600720c */ /* 0x000fc60003f25270 */
[----:B-----5:R-:W-:Y:S01]  /*0410*/  FFMA R10, R28, R10, R29 ;  /* 0x0000000a1c0a7223 */ /* 0x020fe2000000001d */
[----:B------:R-:W-:-:S03]  /*0420*/  IADD3 R6, P2, PT, R4, 0x20, RZ ;  /* 0x0000002004067810 */ /* 0x000fc60007f5e0ff */
[----:B------:R-:W-:Y:S01]  /*0430*/  FFMA R8, R7, R8, R10 ;  /* 0x0000000807087223 */ /* 0x000fe2000000000a */
[----:B------:R-:W-:Y:S02]  /*0440*/  IADD3.X R7, PT, PT, RZ, R5, RZ, P2, !PT ;  /* 0x00000005ff077210 */ /* 0x000fe400017fe4ff */
[----:B------:R-:W-:Y:S01]  /*0450*/  LEA R18, R3, R18, 0x3 ;  /* 0x0000001203127211 */ /* 0x000fe200078e18ff */
[----:B------:R-:W-:-:S04]  /*0460*/  FFMA R9, R9, R12, R8 ;  /* 0x0000000c09097223 */ /* 0x000fc80000000008 */
[----:B--2---:R-:W-:-:S04]  /*0470*/  FFMA R16, R16, R15, R9 ;  /* 0x0000000f10107223 */ /* 0x004fc80000000009 */
[----:B------:R-:W-:Y:S01]  /*0480*/  FFMA R24, R11, R24, R16 ;  /* 0x000000180b187223 */ /* 0x000fe20000000010 */
[----:B------:R-:W-:Y:S06]  /*0490*/  @P1 BRA `(.L_x_8) ;  /* 0xfffffffc005c1947 */ /* 0x000fec000383ffff */
.L_x_7:
[----:B------:R-:W-:Y:S05]  /*04a0*/  @!P0 BRA `(.L_x_6) ;  /* 0x0000000000fc8947 */ /* 0x000fea0003800000 */
[----:B------:R-:W-:Y:S02]  /*04b0*/  ISETP.GE.U32.AND P1, PT, R27, 0x4, PT ;  /* 0x000000041b00780c */ /* 0x000fe40003f26070 */
[----:B------:R-:W-:-:S04]  /*04c0*/  LOP3.LUT R16, R2, 0x3, RZ, 0xc0, !PT ;  /* 0x0000000302107812 */ /* 0x000fc800078ec0ff */
[----:B------:R-:W-:-:S07]  /*04d0*/  ISETP.NE.AND P0, PT, R16, RZ, PT ;  /* 0x000000ff1000720c */ /* 0x000fce0003f05270 */
[----:B------:R-:W-:Y:S06]  /*04e0*/  @!P1 BRA `(.L_x_9) ;  /* 0x00000000006c9947 */ /* 0x000fec0003800000 */
[----:B------:R-:W0:Y:S01]  /*04f0*/  LDC.64 R6, c[0x0][0x388] ;  /* 0x0000e200ff067b82 */ /* 0x000e220000000a00 */
[----:B------:R-:W1:Y:S01]  /*0500*/  LDCU.64 UR6, c[0x0][0x380] ;  /* 0x00007000ff0677ac */ /* 0x000e620008000a00 */
[----:B------:R-:W-:Y:S01]  /*0510*/  IMAD R9, R21, R3, R0 ;  /* 0x0000000315097224 */ /* 0x000fe200078e0200 */
[CC--:B------:R-:W-:Y:S02]  /*0520*/  IADD3 R5, PT, PT, R20.reuse, R21.reuse, RZ ;  /* 0x0000001514057210 */ /* 0x0c0fe40007ffe0ff */
[----:B------:R-:W-:-:S03]  /*0530*/  IADD3 R10, P1, PT, R20, R21, RZ ;  /* 0x00000015140a7210 */ /* 0x000fc60007f3e0ff */
[----:B------:R-:W2:Y:S01]  /*0540*/  LDC.64 R14, c[0x0][0x380] ;  /* 0x0000e000ff0e7b82 */ /* 0x000ea20000000a00 */
[----:B0-----:R-:W-:-:S04]  /*0550*/  IMAD.WIDE R6, R9, 0x4, R6 ;  /* 0x0000000409067825 */ /* 0x001fc800078e0206 */
[----:B------:R-:W-:Y:S02]  /*0560*/  IMAD.WIDE R8, R3, 0x4, R6 ;  /* 0x0000000403087825 */ /* 0x000fe400078e0206 */
[----:B------:R-:W3:Y:S02]  /*0570*/  LDG.E.CONSTANT R6, desc[UR4][R6.64] ;  /* 0x0000000406067981 */ /* 0x000ee4000c1e9900 */
[----:B--2---:R-:W-:Y:S01]  /*0580*/  IMAD.WIDE.U32 R14, R5, 0x4, R14 ;  /* 0x00000004050e7825 */ /* 0x004fe200078e000e */
[----:B------:R-:W-:Y:S02]  /*0590*/  IADD3.X R5, PT, PT, RZ, RZ, RZ, P1, !PT ;  /* 0x000000ffff057210 */ /* 0x000fe40000ffe4ff */
[----:B-1----:R-:W-:-:S03]  /*05a0*/  LEA R4, P1, R10, UR6, 0x2 ;  /* 0x000000060a047c11 */ /* 0x002fc6000f8210ff */
[----:B------:R-:W3:Y:S01]  /*05b0*/  LDG.E.CONSTANT R15, desc[UR4][R14.64] ;  /* 0x000000040e0f7981 */ /* 0x000ee2000c1e9900 */
[----:B------:R-:W-:Y:S01]  /*05c0*/  LEA.HI.X R5, R10, UR7, R5, 0x2, P1 ;  /* 0x000000070a057c11 */ /* 0x000fe200088f1405 */
[C---:B------:R-:W-:Y:S02]  /*05d0*/  IMAD.WIDE R10, R3.reuse, 0x4, R8 ;  /* 0x00000004030a7825 */ /* 0x040fe400078e0208 */
[----:B------:R-:W2:Y:S04]  /*05e0*/  LDG.E.CONSTANT R8, desc[UR4][R8.64] ;  /* 0x0000000408087981 */ /* 0x000ea8000c1e9900 */
[----:B------:R-:W2:Y:S01]  /*05f0*/  LDG.E.CONSTANT R17, desc[UR4][R4.64+0x4] ;  /* 0x0000040404117981 */ /* 0x000ea2000c1e9900 */
[----:B------:R-:W-:-:S03]  /*0600*/  IMAD.WIDE R12, R3, 0x4, R10 ;  /* 0x00000004030c7825 */ /* 0x000fc600078e020a */
[----:B------:R-:W4:Y:S04]  /*0610*/  LDG.E.CONSTANT R22, desc[UR4][R10.64] ;  /* 0x000000040a167981 */ /* 0x000f28000c1e9900 */
[----:B------:R-:W4:Y:S04]  /*0620*/  LDG.E.CONSTANT R18, desc[UR4][R4.64+0x8] ;  /* 0x0000080404127981 */ /* 0x000f28000c1e9900 */
[----:B------:R-:W5:Y:S04]  /*0630*/  LDG.E.CONSTANT R26, desc[UR4][R4.64+0xc] ;  /* 0x00000c04041a7981 */ /* 0x000f68000c1e9900 */
[----:B------:R-:W5:Y:S01]  /*0640*/  LDG.E.CONSTANT R12, desc[UR4][R12.64] ;  /* 0x000000040c0c7981 */ /* 0x000f62000c1e9900 */
[----:B------:R-:W-:Y:S01]  /*0650*/  IADD3 R21, PT, PT, R21, 0x4, RZ ;  /* 0x0000000415157810 */ /* 0x000fe20007ffe0ff */
[----:B---3--:R-:W-:-:S04]  /*0660*/  FFMA R24, R15, R6, R24 ;  /* 0x000000060f187223 */ /* 0x008fc80000000018 */
[----:B--2---:R-:W-:-:S04]  /*0670*/  FFMA R17, R17, R8, R24 ;  /* 0x0000000811117223 */ /* 0x004fc80000000018 */
[----:B----4-:R-:W-:-:S04]  /*0680*/  FFMA R17, R18, R22, R17 ;  /* 0x0000001612117223 */ /* 0x010fc80000000011 */
[----:B-----5:R-:W-:-:S07]  /*0690*/  FFMA R24, R26, R12, R17 ;  /* 0x0000000c1a187223 */ /* 0x020fce0000000011 */
.L_x_9:
[----:B------:R-:W-:Y:S05]  /*06a0*/  @!P0 BRA `(.L_x_6) ;  /* 0x00000000007c8947 */ /* 0x000fea0003800000 */
[----:B------:R-:W-:Y:S01]  /*06b0*/  ISETP.NE.AND P1, PT, R16, 0x1, PT ;  /* 0x000000011000780c */ /* 0x000fe20003f25270 */
[----:B------:R-:W0:Y:S01]  /*06c0*/  LDC.64 R12, c[0x0][0x380] ;  /* 0x0000e000ff0c7b82 */ /* 0x000e220000000a00 */
[----:B------:R-:W-:-:S04]  /*06d0*/  LOP3.LUT R2, R2, 0x1, RZ, 0xc0, !PT ;  /* 0x0000000102027812 */ /* 0x000fc800078ec0ff */
[----:B------:R-:W-:-:S03]  /*06e0*/  ISETP.NE.U32.AND P0, PT, R2, 0x1, PT ;  /* 0x000000010200780c */ /* 0x000fc60003f05070 */
[----:B------:R-:W1:Y:S04]  /*06f0*/  LDC.64 R10, c[0x0][0x388] ;  /* 0x0000e200ff0a7b82 */ /* 0x000e680000000a00 */
[CC--:B------:R-:W-:Y:S02]  /*0700*/  @P1 IADD3 R15, PT, PT, R20.reuse, R21.reuse, RZ ;  /* 0x00000015140f1210 */ /* 0x0c0fe40007ffe0ff */
[----:B------:R-:W-:Y:S02]  /*0710*/  @P1 IADD3 R2, P2, PT, R20, R21, RZ ;  /* 0x0000001514021210 */ /* 0x000fe40007f5e0ff */
[----:B------:R-:W2:Y:S02]  /*0720*/  @P1 LDC.64 R4, c[0x0][0x380] ;  /* 0x0000e000ff041b82 */ /* 0x000ea40000000a00 */
[----:B------:R-:W-:-:S06]  /*0730*/  @P1 IADD3.X R14, PT, PT, RZ, RZ, RZ, P2, !PT ;  /* 0x000000ffff0e1210 */ /* 0x000fcc00017fe4ff */
[----:B------:R-:W3:Y:S01]  /*0740*/  LDC.64 R6, c[0x0][0x380] ;  /* 0x0000e000ff067b82 */ /* 0x000ee20000000a00 */
[----:B0-----:R-:W-:-:S04]  /*0750*/  @P1 IMAD.WIDE.U32 R12, R15, 0x4, R12 ;  /* 0x000000040f0c1825 */ /* 0x001fc800078e000c */
[C---:B------:R-:W-:Y:S01]  /*0760*/  @P1 IMAD R15, R21.reuse, R3, R0 ;  /* 0x00000003150f1224 */ /* 0x040fe200078e0200 */
[----:B------:R-:W-:Y:S01]  /*0770*/  @P1 IADD3 R21, PT, PT, R21, 0x2, RZ ;  /* 0x0000000215151810 */ /* 0x000fe20007ffe0ff */
[----:B------:R-:W4:Y:S01]  /*0780*/  @P1 LDG.E.CONSTANT R13, desc[UR4][R12.64] ;  /* 0x000000040c0d1981 */ /* 0x000f22000c1e9900 */
[----:B------:R-:W0:Y:S01]  /*0790*/  LDC.64 R8, c[0x0][0x388] ;  /* 0x0000e200ff087b82 */ /* 0x000e220000000a00 */
[----:B-1----:R-:W-:Y:S01]  /*07a0*/  @P1 IMAD.WIDE R10, R15, 0x4, R10 ;  /* 0x000000040f0a1825 */ /* 0x002fe200078e020a */
[----:B------:R-:W-:Y:S02]  /*07b0*/  @!P0 IADD3 R17, PT, PT, R20, R21, RZ ;  /* 0x0000001514118210 */ /* 0x000fe40007ffe0ff */
[----:B--2---:R-:W-:Y:S01]  /*07c0*/  @P1 LEA R4, P2, R2, R4, 0x2 ;  /* 0x0000000402041211 */ /* 0x004fe200078410ff */
[----:B------:R-:W-:-:S03]  /*07d0*/  @!P0 IMAD R21, R21, R3, R0 ;  /* 0x0000000315158224 */ /* 0x000fc600078e0200 */
[----:B------:R-:W-:Y:S01]  /*07e0*/  @P1 LEA.HI.X R5, R2, R5, R14, 0x2, P2 ;  /* 0x0000000502051211 */ /* 0x000fe200010f140e */
[----:B------:R-:W-:Y:S01]  /*07f0*/  @P1 IMAD.WIDE R14, R3, 0x4, R10 ;  /* 0x00000004030e1825 */ /* 0x000fe200078e020a */
[----:B------:R-:W4:Y:S03]  /*0800*/  @P1 LDG.E.CONSTANT R2, desc[UR4][R10.64] ;  /* 0x000000040a021981 */ /* 0x000f26000c1e9900 */
[----:B---3--:R-:W-:Y:S01]  /*0810*/  @!P0 IMAD.WIDE.U32 R6, R17, 0x4, R6 ;  /* 0x0000000411068825 */ /* 0x008fe200078e0006 */
[----:B------:R-:W2:Y:S04]  /*0820*/  @P1 LDG.E.CONSTANT R5, desc[UR4][R4.64+0x4] ;  /* 0x0000040404051981 */ /* 0x000ea8000c1e9900 */
[----:B------:R-:W2:Y:S01]  /*0830*/  @P1 LDG.E.CONSTANT R14, desc[UR4][R14.64] ;  /* 0x000000040e0e1981 */ /* 0x000ea2000c1e9900 */
[----:B0-----:R-:W-:-:S03]  /*0840*/  @!P0 IMAD.WIDE R8, R21, 0x4, R8 ;  /* 0x0000000415088825 */ /* 0x001fc600078e0208 */
[----:B------:R-:W3:Y:S04]  /*0850*/  @!P0 LDG.E.CONSTANT R7, desc[UR4][R6.64] ;  /* 0x0000000406078981 */ /* 0x000ee8000c1e9900 */
[----:B------:R-:W3:Y:S01]  /*0860*/  @!P0 LDG.E.CONSTANT R8, desc[UR4][R8.64] ;  /* 0x0000000408088981 */ /* 0x000ee2000c1e9900 */
[----:B----4-:R-:W-:-:S04]  /*0870*/  @P1 FFMA R2, R13, R2, R24 ;  /* 0x000000020d021223 */ /* 0x010fc80000000018 */
[----:B--2---:R-:W-:-:S04]  /*0880*/  @P1 FFMA R24, R5, R14, R2 ;  /* 0x0000000e05181223 */ /* 0x004fc80000000002 */
[----:B---3--:R-:W-:-:S07]  /*0890*/  @!P0 FFMA R24, R7, R8, R24 ;  /* 0x0000000807188223 */ /* 0x008fce0000000018 */
.L_x_6:
[----:B------:R-:W0:Y:S01]  /*08a0*/  LDC.64 R4, c[0x0][0x390] ;  /* 0x0000e400ff047b82 */ /* 0x000e220000000a00 */
[----:B------:R-:W-:-:S04]  /*08b0*/  IMAD R3, R19, R3, R0 ;  /* 0x0000000313037224 */ /* 0x000fc800078e0200 */
[----:B0-----:R-:W-:-:S05]  /*08c0*/  IMAD.WIDE R2, R3, 0x4, R4 ;  /* 0x0000000403027825 */ /* 0x001fca00078e0204 */
[----:B------:R-:W-:Y:S01]  /*08d0*/  STG.E desc[UR4][R2.64], R24 ;  /* 0x0000001802007986 */ /* 0x000fe2000c101904 */
[----:B------:R-:W-:Y:S05]  /*08e0*/  EXIT ;  /* 0x000000000000794d */ /* 0x000fea0003800000 */
.L_x_10:
        /* <DEDUP_REMOVED lines=9> */
.L_x_13:


//--------------------- .nv.shared._Z8sgemm_V3PfS_S_iii --------------------------
	.section	.nv.shared._Z8sgemm_V3PfS_S_iii,"aw",@nobits
	.sectionflags	@""
	.align	4
.nv.shared._Z8sgemm_V3PfS_S_iii:
	.zero		5120


//--------------------- .nv.shared.reserved.0     --------------------------
	.section	.nv.shared.reserved.0,"aw",@nobits
	.weak		__nv_reservedSMEM_offset_0_alias
	.size		__nv_reservedSMEM_offset_0_alias, 0, 64
	.other		__nv_reservedSMEM_offset_0_alias,@"STO_CUDA_RESERVED_SHARED STV_DEFAULT"
__nv_reservedSMEM_offset_0_alias:
	.zero		0
	.zero		64


//--------------------- .nv.shared._Z11shared_gemmPfS_S_iii --------------------------
	.section	.nv.shared._Z11shared_gemmPfS_S_iii,"aw",@nobits
	.sectionflags	@""
	.align	4
.nv.shared._Z11shared_gemmPfS_S_iii:
	.zero		9216


//--------------------- .nv.constant0._Z8sgemm_V3PfS_S_iii --------------------------
	.section	.nv.constant0._Z8sgemm_V3PfS_S_iii,"a",@progbits
	.sectionflags	@""
	.align	4
.nv.constant0._Z8sgemm_V3PfS_S_iii:
	.zero		932


//--------------------- .nv.constant0._Z11shared_gemmPfS_S_iii --------------------------
	.section	.nv.constant0._Z11shared_gemmPfS_S_iii,"a",@progbits
	.sectionflags	@""
	.align	4
.nv.constant0._Z11shared_gemmPfS_S_iii:
	.zero		932


//--------------------- .nv.constant0._Z10naiveSgemmPfS_S_iii --------------------------
	.section	.nv.constant0._Z10naiveSgemmPfS_S_iii,"a",@progbits
	.sectionflags	@""
	.align	4
.nv.constant0._Z10naiveSgemmPfS_S_iii:
	.zero		932


//--------------------- SYMBOLS --------------------------

	.type		.nv.reservedSmem.offset0,@object
	.size		.nv.reservedSmem.offset0,0x4
	.type		.nv.reservedSmem.cap,@object
	.size		.nv.reservedSmem.cap,0x4
